	.target	sm_90a

	.elftype	@"ET_EXEC"


//--------------------- .note.nv.tkinfo           --------------------------
	.section	.note.nv.tkinfo,"",@"SHT_NOTE"
	.sectionflags	@"SHF_NOTE_NV_TKINFO"
	.tkinfo
        /*0018*/ 	.word	0x00000002
        /*0030*/ 	.string	""
        /*0030*/ 	.string	"ptxas"
        /*0030*/ 	.string	"Cuda compilation tools, release 13.0, V13.0.88"
        /*0030*/ 	.string	"Build cuda_13.0.r13.0/compiler.36424714_0"
        /*0030*/ 	.string	"-arch sm_90a -m 64 "



//--------------------- .note.nv.cuinfo           --------------------------
	.section	.note.nv.cuinfo,"",@"SHT_NOTE"
	.sectionflags	@"SHF_NOTE_NV_CUINFO"
        /*0018*/ 	.short	0x0002
        /*001a*/ 	.short	0x005a
        /*001c*/ 	.short	0x0082
	.zero		2


//--------------------- .nv.info                  --------------------------
	.section	.nv.info,"",@"SHT_CUDA_INFO"
	.align	4


	//----- nvinfo : EIATTR_REGCOUNT
	.align		4
        /*0000*/ 	.byte	0x04, 0x2f
        /*0002*/ 	.short	(.L_12 - .L_11)
	.align		4
.L_11:
        /*0004*/ 	.word	index@(_ZN7cutlass13device_kernelINS_4gemm6kernel13GemmUniversalIN4cute5tupleIJiiiiEEENS1_10collective13CollectiveMmaINS1_37MainloopSm90TmaGmmaWarpSpecializedFP8ILi7ENS5_IJNS4_1CILi2EEENSA_ILi1EEESC_EEENS1_35KernelTmaWarpSpecializedCooperativeEEENS5_IJNSA_ILi128EEESG_SG_EEENS_12float_e4m3_tENS5_IJlSC_lEEESI_SJ_NS4_8TiledMMAINS4_8MMA_AtomIJNS4_4SM904GMMA31MMA_64x128x32_F32E4M3E4M3_SS_TNILNSN_7ScaleInE1ELSP_1EEEEEENS4_6LayoutISD_NS5_IJSC_NSA_ILi0EEEST_EEEEENS5_IJNS4_10UnderscoreESW_SW_EEEEENS4_13SM90_TMA_LOADENS4_14ComposedLayoutINS4_7SwizzleILi3ELi4ELi3EEENS4_18smem_ptr_flag_bitsILi8EEENSS_INS5_IJNSA_ILi8EEESG_EEENS5_IJSG_SC_EEEEEEEvNS4_8identityENS4_23SM90_TMA_LOAD_MULTICASTES19_vS1A_EENS_8epilogue10collective6detail29Sm90TmaWarpSpecializedAdapterINS1E_15DefaultEpilogueISI_SJ_SJ_NS1D_6thread17LinearCombinationISI_Li1EffLNS1I_9ScaleType4KindE0ELNS_15FloatRoundStyleE2ESI_EENS1_15EpilogueDefaultEEEEEvvEEEEvNT_6ParamsE)
        /*0008*/ 	.word	0x000000a8


	//----- nvinfo : EIATTR_FRAME_SIZE
	.align		4
.L_12:
        /*000c*/ 	.byte	0x04, 0x11
        /*000e*/ 	.short	(.L_14 - .L_13)
	.align		4
.L_13:
        /*0010*/ 	.word	index@(_ZN7cutlass13device_kernelINS_4gemm6kernel13GemmUniversalIN4cute5tupleIJiiiiEEENS1_10collective13CollectiveMmaINS1_37MainloopSm90TmaGmmaWarpSpecializedFP8ILi7ENS5_IJNS4_1CILi2EEENSA_ILi1EEESC_EEENS1_35KernelTmaWarpSpecializedCooperativeEEENS5_IJNSA_ILi128EEESG_SG_EEENS_12float_e4m3_tENS5_IJlSC_lEEESI_SJ_NS4_8TiledMMAINS4_8MMA_AtomIJNS4_4SM904GMMA31MMA_64x128x32_F32E4M3E4M3_SS_TNILNSN_7ScaleInE1ELSP_1EEEEEENS4_6LayoutISD_NS5_IJSC_NSA_ILi0EEEST_EEEEENS5_IJNS4_10UnderscoreESW_SW_EEEEENS4_13SM90_TMA_LOADENS4_14ComposedLayoutINS4_7SwizzleILi3ELi4ELi3EEENS4_18smem_ptr_flag_bitsILi8EEENSS_INS5_IJNSA_ILi8EEESG_EEENS5_IJSG_SC_EEEEEEEvNS4_8identityENS4_23SM90_TMA_LOAD_MULTICASTES19_vS1A_EENS_8epilogue10collective6detail29Sm90TmaWarpSpecializedAdapterINS1E_15DefaultEpilogueISI_SJ_SJ_NS1D_6thread17LinearCombinationISI_Li1EffLNS1I_9ScaleType4KindE0ELNS_15FloatRoundStyleE2ESI_EENS1_15EpilogueDefaultEEEEEvvEEEEvNT_6ParamsE)
        /*0014*/ 	.word	0x00000000


	//----- nvinfo : EIATTR_MIN_STACK_SIZE
	.align		4
.L_14:
        /*0018*/ 	.byte	0x04, 0x12
        /*001a*/ 	.short	(.L_16 - .L_15)
	.align		4
.L_15:
        /*001c*/ 	.word	index@(_ZN7cutlass13device_kernelINS_4gemm6kernel13GemmUniversalIN4cute5tupleIJiiiiEEENS1_10collective13CollectiveMmaINS1_37MainloopSm90TmaGmmaWarpSpecializedFP8ILi7ENS5_IJNS4_1CILi2EEENSA_ILi1EEESC_EEENS1_35KernelTmaWarpSpecializedCooperativeEEENS5_IJNSA_ILi128EEESG_SG_EEENS_12float_e4m3_tENS5_IJlSC_lEEESI_SJ_NS4_8TiledMMAINS4_8MMA_AtomIJNS4_4SM904GMMA31MMA_64x128x32_F32E4M3E4M3_SS_TNILNSN_7ScaleInE1ELSP_1EEEEEENS4_6LayoutISD_NS5_IJSC_NSA_ILi0EEEST_EEEEENS5_IJNS4_10UnderscoreESW_SW_EEEEENS4_13SM90_TMA_LOADENS4_14ComposedLayoutINS4_7SwizzleILi3ELi4ELi3EEENS4_18smem_ptr_flag_bitsILi8EEENSS_INS5_IJNSA_ILi8EEESG_EEENS5_IJSG_SC_EEEEEEEvNS4_8identityENS4_23SM90_TMA_LOAD_MULTICASTES19_vS1A_EENS_8epilogue10collective6detail29Sm90TmaWarpSpecializedAdapterINS1E_15DefaultEpilogueISI_SJ_SJ_NS1D_6thread17LinearCombinationISI_Li1EffLNS1I_9ScaleType4KindE0ELNS_15FloatRoundStyleE2ESI_EENS1_15EpilogueDefaultEEEEEvvEEEEvNT_6ParamsE)
        /*0020*/ 	.word	0x00000000
.L_16:


//--------------------- .nv.compat                --------------------------
	.section	.nv.compat,"",@"SHT_CUDA_COMPAT_INFO"
	.align	4
        /*0000*/ 	.byte	0x02, 0x09, 0x01, 0x00, 0x02, 0x02, 0x04, 0x00, 0x02, 0x05, 0x05, 0x00, 0x03, 0x07, 0x01, 0x01
        /*0010*/ 	.byte	0x02, 0x03, 0x01, 0x00, 0x02, 0x06, 0x01, 0x00, 0x04, 0x0b, 0x08, 0x00, 0x00, 0x00, 0x00, 0x00
        /*0020*/ 	.byte	0x00, 0x00, 0x00, 0x00


//--------------------- .nv.info._ZN7cutlass13device_kernelINS_4gemm6kernel13GemmUniversalIN4cute5tupleIJiiiiEEENS1_10collective13CollectiveMmaINS1_37MainloopSm90TmaGmmaWarpSpecializedFP8ILi7ENS5_IJNS4_1CILi2EEENSA_ILi1EEESC_EEENS1_35KernelTmaWarpSpecializedCooperativeEEENS5_IJNSA_ILi128EEESG_SG_EEENS_12float_e4m3_tENS5_IJlSC_lEEESI_SJ_NS4_8TiledMMAINS4_8MMA_AtomIJNS4_4SM904GMMA31MMA_64x128x32_F32E4M3E4M3_SS_TNILNSN_7ScaleInE1ELSP_1EEEEEENS4_6LayoutISD_NS5_IJSC_NSA_ILi0EEEST_EEEEENS5_IJNS4_10UnderscoreESW_SW_EEEEENS4_13SM90_TMA_LOADENS4_14ComposedLayoutINS4_7SwizzleILi3ELi4ELi3EEENS4_18smem_ptr_flag_bitsILi8EEENSS_INS5_IJNSA_ILi8EEESG_EEENS5_IJSG_SC_EEEEEEEvNS4_8identityENS4_23SM90_TMA_LOAD_MULTICASTES19_vS1A_EENS_8epilogue10collective6detail29Sm90TmaWarpSpecializedAdapterINS1E_15DefaultEpilogueISI_SJ_SJ_NS1D_6thread17LinearCombinationISI_Li1EffLNS1I_9ScaleType4KindE0ELNS_15FloatRoundStyleE2ESI_EENS1_15EpilogueDefaultEEEEEvvEEEEvNT_6ParamsE --------------------------
	.section	.nv.info._ZN7cutlass13device_kernelINS_4gemm6kernel13GemmUniversalIN4cute5tupleIJiiiiEEENS1_10collective13CollectiveMmaINS1_37MainloopSm90TmaGmmaWarpSpecializedFP8ILi7ENS5_IJNS4_1CILi2EEENSA_ILi1EEESC_EEENS1_35KernelTmaWarpSpecializedCooperativeEEENS5_IJNSA_ILi128EEESG_SG_EEENS_12float_e4m3_tENS5_IJlSC_lEEESI_SJ_NS4_8TiledMMAINS4_8MMA_AtomIJNS4_4SM904GMMA31MMA_64x128x32_F32E4M3E4M3_SS_TNILNSN_7ScaleInE1ELSP_1EEEEEENS4_6LayoutISD_NS5_IJSC_NSA_ILi0EEEST_EEEEENS5_IJNS4_10UnderscoreESW_SW_EEEEENS4_13SM90_TMA_LOADENS4_14ComposedLayoutINS4_7SwizzleILi3ELi4ELi3EEENS4_18smem_ptr_flag_bitsILi8EEENSS_INS5_IJNSA_ILi8EEESG_EEENS5_IJSG_SC_EEEEEEEvNS4_8identityENS4_23SM90_TMA_LOAD_MULTICASTES19_vS1A_EENS_8epilogue10collective6detail29Sm90TmaWarpSpecializedAdapterINS1E_15DefaultEpilogueISI_SJ_SJ_NS1D_6thread17LinearCombinationISI_Li1EffLNS1I_9ScaleType4KindE0ELNS_15FloatRoundStyleE2ESI_EENS1_15EpilogueDefaultEEEEEvvEEEEvNT_6ParamsE,"",@"SHT_CUDA_INFO"
	.sectionflags	@""
	.align	4


	//----- nvinfo : EIATTR_CUDA_API_VERSION
	.align		4
        /*0000*/ 	.byte	0x04, 0x37
        /*0002*/ 	.short	(.L_18 - .L_17)
.L_17:
        /*0004*/ 	.word	0x00000082


	//----- nvinfo : EIATTR_KPARAM_INFO
	.align		4
.L_18:
        /*0008*/ 	.byte	0x04, 0x17
        /*000a*/ 	.short	(.L_20 - .L_19)
.L_19:
        /*000c*/ 	.word	0x00000000
        /*0010*/ 	.short	0x0000
        /*0012*/ 	.short	0x0070
        /*0014*/ 	.byte	0x00, 0xf0, 0x01, 0x10


	//----- nvinfo : EIATTR_SPARSE_MMA_MASK
	.align		4
.L_20:
        /*0018*/ 	.byte	0x03, 0x50
        /*001a*/ 	.short	0x0000


	//----- nvinfo : EIATTR_MAXREG_COUNT
	.align		4
        /*001c*/ 	.byte	0x03, 0x1b
        /*001e*/ 	.short	0x00a8


	//----- nvinfo : EIATTR_NUM_BARRIERS
	.align		4
        /*0020*/ 	.byte	0x02, 0x4c
        /*0022*/ 	.byte	0x01
	.zero		1


	//----- nvinfo : EIATTR_MERCURY_ISA_VERSION
	.align		4
        /*0024*/ 	.byte	0x03, 0x5f
        /*0026*/ 	.short	0x0101


	//----- nvinfo : EIATTR_INT_WARP_WIDE_INSTR_OFFSETS
	.align		4
        /*0028*/ 	.byte	0x04, 0x31
        /*002a*/ 	.short	(.L_22 - .L_21)


	//   ....[0]....
.L_21:
        /*002c*/ 	.word	0x00000500


	//   ....[1]....
        /*0030*/ 	.word	0x00000530


	//   ....[2]....
        /*0034*/ 	.word	0x000006b0


	//----- nvinfo : EIATTR_COOP_GROUP_MASK_REGIDS
	.align		4
.L_22:
        /*0038*/ 	.byte	0x04, 0x29
        /*003a*/ 	.short	(.L_24 - .L_23)


	//   ....[0]....
.L_23:
        /*003c*/ 	.word	0xffffffff


	//   ....[1]....
        /*0040*/ 	.word	0xffffffff


	//   ....[2]....
        /*0044*/ 	.word	0xffffffff


	//   ....[3]....
        /*0048*/ 	.word	0xffffffff


	//   ....[4]....
        /*004c*/ 	.word	0xffffffff


	//   ....[5]....
        /*0050*/ 	.word	0xffffffff


	//----- nvinfo : EIATTR_COOP_GROUP_INSTR_OFFSETS
	.align		4
.L_24:
        /*0054*/ 	.byte	0x04, 0x28
        /*0056*/ 	.short	(.L_26 - .L_25)


	//   ....[0]....
.L_25:
        /*0058*/ 	.word	0x00000060


	//   ....[1]....
        /*005c*/ 	.word	0x00000070


	//   ....[2]....
        /*0060*/ 	.word	0x00000130


	//   ....[3]....
        /*0064*/ 	.word	0x00000330


	//   ....[4]....
        /*0068*/ 	.word	0x00000850


	//   ....[5]....
        /*006c*/ 	.word	0x000012d0


	//----- nvinfo : EIATTR_REG_RECONFIG
	.align		4
.L_26:
        /*0070*/ 	.byte	0x01, 0x54
	.zero		2


	//----- nvinfo : EIATTR_MBARRIER_INSTR_OFFSETS
	.align		4
        /*0074*/ 	.byte	0x04, 0x39
        /*0076*/ 	.short	(.L_28 - .L_27)


	//   ....[0]....
.L_27:
        /*0078*/ 	.word	0x00000230
        /*007c*/ 	.word	0x000000ff
        /*0080*/ 	.word	0x00000000
        /*0084*/ 	.short	0x0100
        /*0086*/ 	.byte	0x08
	.zero		1


	//   ....[1]....
        /*0088*/ 	.word	0x00000240
        /*008c*/ 	.word	0x000000ff
        /*0090*/ 	.word	0x00000038
        /*0094*/ 	.short	0x0100
        /*0096*/ 	.byte	0x08
	.zero		1


	//   ....[2]....
        /*0098*/ 	.word	0x00000250
        /*009c*/ 	.word	0x000000ff
        /*00a0*/ 	.word	0x00000008
        /*00a4*/ 	.short	0x0100
        /*00a6*/ 	.byte	0x08
	.zero		1


	//   ....[3]....
        /*00a8*/ 	.word	0x00000260
        /*00ac*/ 	.word	0x000000ff
        /*00b0*/ 	.word	0x00000040
        /*00b4*/ 	.short	0x0100
        /*00b6*/ 	.byte	0x08
	.zero		1


	//   ....[4]....
        /*00b8*/ 	.word	0x00000270
        /*00bc*/ 	.word	0x000000ff
        /*00c0*/ 	.word	0x00000010
        /*00c4*/ 	.short	0x0100
        /*00c6*/ 	.byte	0x08
	.zero		1


	//   ....[5]....
        /*00c8*/ 	.word	0x00000280
        /*00cc*/ 	.word	0x000000ff
        /*00d0*/ 	.word	0x00000048
        /*00d4*/ 	.short	0x0100
        /*00d6*/ 	.byte	0x08
	.zero		1


	//   ....[6]....
        /*00d8*/ 	.word	0x00000290
        /*00dc*/ 	.word	0x000000ff
        /*00e0*/ 	.word	0x00000018
        /*00e4*/ 	.short	0x0100
        /*00e6*/ 	.byte	0x08
	.zero		1


	//   ....[7]....
        /*00e8*/ 	.word	0x000002a0
        /*00ec*/ 	.word	0x000000ff
        /*00f0*/ 	.word	0x00000050
        /*00f4*/ 	.short	0x0100
        /*00f6*/ 	.byte	0x08
	.zero		1


	//   ....[8]....
        /*00f8*/ 	.word	0x000002b0
        /*00fc*/ 	.word	0x000000ff
        /*0100*/ 	.word	0x00000020
        /*0104*/ 	.short	0x0100
        /*0106*/ 	.byte	0x08
	.zero		1


	//   ....[9]....
        /*0108*/ 	.word	0x000002c0
        /*010c*/ 	.word	0x000000ff
        /*0110*/ 	.word	0x00000058
        /*0114*/ 	.short	0x0100
        /*0116*/ 	.byte	0x08
	.zero		1


	//   ....[10]....
        /*0118*/ 	.word	0x000002d0
        /*011c*/ 	.word	0x000000ff
        /*0120*/ 	.word	0x00000028
        /*0124*/ 	.short	0x0100
        /*0126*/ 	.byte	0x08
	.zero		1


	//   ....[11]....
        /*0128*/ 	.word	0x000002e0
        /*012c*/ 	.word	0x000000ff
        /*0130*/ 	.word	0x00000060
        /*0134*/ 	.short	0x0100
        /*0136*/ 	.byte	0x08
	.zero		1


	//   ....[12]....
        /*0138*/ 	.word	0x000002f0
        /*013c*/ 	.word	0x000000ff
        /*0140*/ 	.word	0x00000030
        /*0144*/ 	.short	0x0100
        /*0146*/ 	.byte	0x08
	.zero		1


	//   ....[13]....
        /*0148*/ 	.word	0x00000300
        /*014c*/ 	.word	0x000000ff
        /*0150*/ 	.word	0x00000068
        /*0154*/ 	.short	0x0100
        /*0156*/ 	.byte	0x08
	.zero		1


	//   ....[14]....
        /*0158*/ 	.word	0x00000740
        /*015c*/ 	.word	0x000000ff
        /*0160*/ 	.word	0x00000080
        /*0164*/ 	.short	0x0100
        /*0166*/ 	.byte	0x06
	.zero		1


	//   ....[15]....
        /*0168*/ 	.word	0x000007e0
        /*016c*/ 	.word	0x000000ff
        /*0170*/ 	.word	0x00000088
        /*0174*/ 	.short	0x0100
        /*0176*/ 	.byte	0x06
	.zero		1


	//   ....[16]....
        /*0178*/ 	.word	0x00001800
        /*017c*/ 	.word	0x000000ff
        /*0180*/ 	.word	0x00000000
        /*0184*/ 	.short	0x010a
        /*0186*/ 	.byte	0x06
	.zero		1


	//   ....[17]....
        /*0188*/ 	.word	0x00001840
        /*018c*/ 	.word	0x000000ff
        /*0190*/ 	.word	0x00000000
        /*0194*/ 	.short	0x010a
        /*0196*/ 	.byte	0x06
	.zero		1


	//   ....[18]....
        /*0198*/ 	.word	0x00002230
        /*019c*/ 	.word	0x000000ff
        /*01a0*/ 	.word	0x00000000
        /*01a4*/ 	.short	0x010a
        /*01a6*/ 	.byte	0x0c
	.zero		1


	//   ....[19]....
        /*01a8*/ 	.word	0x00002270
        /*01ac*/ 	.word	0x000000ff
        /*01b0*/ 	.word	0x00000000
        /*01b4*/ 	.short	0x010a
        /*01b6*/ 	.byte	0x0c
	.zero		1


	//   ....[20]....
        /*01b8*/ 	.word	0x00002960
        /*01bc*/ 	.word	0x0000008c
        /*01c0*/ 	.word	0x00000000
        /*01c4*/ 	.short	0x0101
        /*01c6*/ 	.byte	0x3f
	.zero		1


	//   ....[21]....
        /*01c8*/ 	.word	0x00003020
        /*01cc*/ 	.word	0x0000000c
        /*01d0*/ 	.word	0x00000000
        /*01d4*/ 	.short	0x0101
        /*01d6*/ 	.byte	0x3f
	.zero		1


	//   ....[22]....
        /*01d8*/ 	.word	0x00008930
        /*01dc*/ 	.word	0x00000014
        /*01e0*/ 	.word	0x00000038
        /*01e4*/ 	.short	0x010a
        /*01e6*/ 	.byte	0x3f
	.zero		1


	//   ....[23]....
        /*01e8*/ 	.word	0x00008d00
        /*01ec*/ 	.word	0x00000008
        /*01f0*/ 	.word	0x00000088
        /*01f4*/ 	.short	0x0101
        /*01f6*/ 	.byte	0x3f
	.zero		1


	//   ....[24]....
        /*01f8*/ 	.word	0x000093e0
        /*01fc*/ 	.word	0x00000006
        /*0200*/ 	.word	0x00000000
        /*0204*/ 	.short	0x010a
        /*0206*/ 	.byte	0x3f
	.zero		1


	//   ....[25]....
        /*0208*/ 	.word	0x00009460
        /*020c*/ 	.word	0x00000007
        /*0210*/ 	.word	0x00000000
        /*0214*/ 	.short	0x010a
        /*0216*/ 	.byte	0x3f
	.zero		1


	//   ....[26]....
        /*0218*/ 	.word	0x000094f0
        /*021c*/ 	.word	0x00000006
        /*0220*/ 	.word	0x00000000
        /*0224*/ 	.short	0x010a
        /*0226*/ 	.byte	0x3f
	.zero		1


	//   ....[27]....
        /*0228*/ 	.word	0x00009580
        /*022c*/ 	.word	0x00000009
        /*0230*/ 	.word	0x00000000
        /*0234*/ 	.short	0x010a
        /*0236*/ 	.byte	0x3f
	.zero		1


	//   ....[28]....
        /*0238*/ 	.word	0x00009610
        /*023c*/ 	.word	0x0000000a
        /*0240*/ 	.word	0x00000000
        /*0244*/ 	.short	0x010a
        /*0246*/ 	.byte	0x3f
	.zero		1


	//   ....[29]....
        /*0248*/ 	.word	0x000096a0
        /*024c*/ 	.word	0x0000000b
        /*0250*/ 	.word	0x00000000
        /*0254*/ 	.short	0x010a
        /*0256*/ 	.byte	0x3f
	.zero		1


	//   ....[30]....
        /*0258*/ 	.word	0x00009730
        /*025c*/ 	.word	0x00000003
        /*0260*/ 	.word	0x00000000
        /*0264*/ 	.short	0x010a
        /*0266*/ 	.byte	0x3f
	.zero		1


	//   ....[31]....
        /*0268*/ 	.word	0x000097a0
        /*026c*/ 	.word	0x0000000d
        /*0270*/ 	.word	0x00000000
        /*0274*/ 	.short	0x010a
        /*0276*/ 	.byte	0x3f
	.zero		1


	//   ....[32]....
        /*0278*/ 	.word	0x00009800
        /*027c*/ 	.word	0x00000091
        /*0280*/ 	.word	0x00000000
        /*0284*/ 	.short	0x010a
        /*0286*/ 	.byte	0x3f
	.zero		1


	//   ....[33]....
        /*0288*/ 	.word	0x000098d0
        /*028c*/ 	.word	0x00000014
        /*0290*/ 	.word	0x00000038
        /*0294*/ 	.short	0x010a
        /*0296*/ 	.byte	0x3f
	.zero		1


	//   ....[34]....
        /*0298*/ 	.word	0x000099a0
        /*029c*/ 	.word	0x00000006
        /*02a0*/ 	.word	0x00000000
        /*02a4*/ 	.short	0x010a
        /*02a6*/ 	.byte	0x3f
	.zero		1


	//   ....[35]....
        /*02a8*/ 	.word	0x000099f0
        /*02ac*/ 	.word	0x00000007
        /*02b0*/ 	.word	0x00000000
        /*02b4*/ 	.short	0x010a
        /*02b6*/ 	.byte	0x3f
	.zero		1


	//   ....[36]....
        /*02b8*/ 	.word	0x00009a40
        /*02bc*/ 	.word	0x00000006
        /*02c0*/ 	.word	0x00000000
        /*02c4*/ 	.short	0x010a
        /*02c6*/ 	.byte	0x3f
	.zero		1


	//   ....[37]....
        /*02c8*/ 	.word	0x00009a90
        /*02cc*/ 	.word	0x00000009
        /*02d0*/ 	.word	0x00000000
        /*02d4*/ 	.short	0x010a
        /*02d6*/ 	.byte	0x3f
	.zero		1


	//   ....[38]....
        /*02d8*/ 	.word	0x00009ae0
        /*02dc*/ 	.word	0x0000000a
        /*02e0*/ 	.word	0x00000000
        /*02e4*/ 	.short	0x010a
        /*02e6*/ 	.byte	0x3f
	.zero		1


	//   ....[39]....
        /*02e8*/ 	.word	0x00009b30
        /*02ec*/ 	.word	0x0000000b
        /*02f0*/ 	.word	0x00000000
        /*02f4*/ 	.short	0x010a
        /*02f6*/ 	.byte	0x3f
	.zero		1


	//----- nvinfo : EIATTR_NUM_MBARRIERS
	.align		4
.L_28:
        /*02f8*/ 	.byte	0x03, 0x38
        /*02fa*/ 	.short	0x0010


	//----- nvinfo : EIATTR_EXIT_INSTR_OFFSETS
	.align		4
        /*02fc*/ 	.byte	0x04, 0x1c
        /*02fe*/ 	.short	(.L_30 - .L_29)


	//   ....[0]....
.L_29:
        /*0300*/ 	.word	0x000009b0


	//   ....[1]....
        /*0304*/ 	.word	0x000011a0


	//   ....[2]....
        /*0308*/ 	.word	0x00008050


	//   ....[3]....
        /*030c*/ 	.word	0x000085b0


	//   ....[4]....
        /*0310*/ 	.word	0x00009780


	//----- nvinfo : EIATTR_MAX_THREADS
	.align		4
.L_30:
        /*0314*/ 	.byte	0x04, 0x05
        /*0316*/ 	.short	(.L_32 - .L_31)
.L_31:
        /*0318*/ 	.word	0x00000180
        /*031c*/ 	.word	0x00000001
        /*0320*/ 	.word	0x00000001


	//----- nvinfo : EIATTR_CRS_STACK_SIZE
	.align		4
.L_32:
        /*0324*/ 	.byte	0x04, 0x1e
        /*0326*/ 	.short	(.L_34 - .L_33)
.L_33:
        /*0328*/ 	.word	0x00000000


	//----- nvinfo : EIATTR_CBANK_PARAM_SIZE
	.align		4
.L_34:
        /*032c*/ 	.byte	0x03, 0x19
        /*032e*/ 	.short	0x0470


	//----- nvinfo : EIATTR_PARAM_CBANK
	.align		4
        /*0330*/ 	.byte	0x04, 0x0a
        /*0332*/ 	.short	(.L_36 - .L_35)
	.align		4
.L_35:
        /*0334*/ 	.word	index@(.nv.constant0._ZN7cutlass13device_kernelINS_4gemm6kernel13GemmUniversalIN4cute5tupleIJiiiiEEENS1_10collective13CollectiveMmaINS1_37MainloopSm90TmaGmmaWarpSpecializedFP8ILi7ENS5_IJNS4_1CILi2EEENSA_ILi1EEESC_EEENS1_35KernelTmaWarpSpecializedCooperativeEEENS5_IJNSA_ILi128EEESG_SG_EEENS_12float_e4m3_tENS5_IJlSC_lEEESI_SJ_NS4_8TiledMMAINS4_8MMA_AtomIJNS4_4SM904GMMA31MMA_64x128x32_F32E4M3E4M3_SS_TNILNSN_7ScaleInE1ELSP_1EEEEEENS4_6LayoutISD_NS5_IJSC_NSA_ILi0EEEST_EEEEENS5_IJNS4_10UnderscoreESW_SW_EEEEENS4_13SM90_TMA_LOADENS4_14ComposedLayoutINS4_7SwizzleILi3ELi4ELi3EEENS4_18smem_ptr_flag_bitsILi8EEENSS_INS5_IJNSA_ILi8EEESG_EEENS5_IJSG_SC_EEEEEEEvNS4_8identityENS4_23SM90_TMA_LOAD_MULTICASTES19_vS1A_EENS_8epilogue10collective6detail29Sm90TmaWarpSpecializedAdapterINS1E_15DefaultEpilogueISI_SJ_SJ_NS1D_6thread17LinearCombinationISI_Li1EffLNS1I_9ScaleType4KindE0ELNS_15FloatRoundStyleE2ESI_EENS1_15EpilogueDefaultEEEEEvvEEEEvNT_6ParamsE)
        /*0338*/ 	.short	0x0210
        /*033a*/ 	.short	0x0470


	//----- nvinfo : EIATTR_SW_WAR
	.align		4
.L_36:
        /*033c*/ 	.byte	0x04, 0x36
        /*033e*/ 	.short	(.L_38 - .L_37)
.L_37:
        /*0340*/ 	.word	0x00000008
.L_38:


//--------------------- .nv.callgraph             --------------------------
	.section	.nv.callgraph,"",@"SHT_CUDA_CALLGRAPH"
	.align	4
	.sectionentsize	8
	.align		4
        /*0000*/ 	.word	0x00000000
	.align		4
        /*0004*/ 	.word	0xffffffff
	.align		4
        /*0008*/ 	.word	0x00000000
	.align		4
        /*000c*/ 	.word	0xfffffffe
	.align		4
        /*0010*/ 	.word	0x00000000
	.align		4
        /*0014*/ 	.word	0xfffffffd
	.align		4
        /*0018*/ 	.word	0x00000000
	.align		4
        /*001c*/ 	.word	0xfffffffc


//--------------------- .nv.constant4             --------------------------
	.section	.nv.constant4,"a",@progbits
	.align	8
	.align		8
.nv.constant4:
        /*0000*/ 	.dword	_ZN39_INTERNAL_3328d327_4_k_cu_f6bbc144_61684cuda3std3__45__cpo5beginE
	.align		8
        /*0008*/ 	.dword	_ZN39_INTERNAL_3328d327_4_k_cu_f6bbc144_61684cuda3std3__45__cpo3endE
	.align		8
        /*0010*/ 	.dword	_ZN39_INTERNAL_3328d327_4_k_cu_f6bbc144_61684cuda3std3__45__cpo6cbeginE
	.align		8
        /*0018*/ 	.dword	_ZN39_INTERNAL_3328d327_4_k_cu_f6bbc144_61684cuda3std3__45__cpo4cendE
	.align		8
        /*0020*/ 	.dword	_ZN39_INTERNAL_3328d327_4_k_cu_f6bbc144_61684cuda3std3__441_GLOBAL__N__3328d327_4_k_cu_f6bbc144_61686ignoreE
	.align		8
        /*0028*/ 	.dword	_ZN39_INTERNAL_3328d327_4_k_cu_f6bbc144_61684cuda3std3__419piecewise_constructE
	.align		8
        /*0030*/ 	.dword	_ZN39_INTERNAL_3328d327_4_k_cu_f6bbc144_61684cuda3std3__48in_placeE
	.align		8
        /*0038*/ 	.dword	_ZN39_INTERNAL_3328d327_4_k_cu_f6bbc144_61684cuda3std6ranges3__45__cpo4swapE
	.align		8
        /*0040*/ 	.dword	_ZN39_INTERNAL_3328d327_4_k_cu_f6bbc144_61684cuda3std6ranges3__45__cpo9iter_moveE
	.align		8
        /*0048*/ 	.dword	_ZN39_INTERNAL_3328d327_4_k_cu_f6bbc144_61684cute7productE
	.align		8
        /*0050*/ 	.dword	_ZN39_INTERNAL_3328d327_4_k_cu_f6bbc144_61684cute1_E


//--------------------- .text._ZN7cutlass13device_kernelINS_4gemm6kernel13GemmUniversalIN4cute5tupleIJiiiiEEENS1_10collective13CollectiveMmaINS1_37MainloopSm90TmaGmmaWarpSpecializedFP8ILi7ENS5_IJNS4_1CILi2EEENSA_ILi1EEESC_EEENS1_35KernelTmaWarpSpecializedCooperativeEEENS5_IJNSA_ILi128EEESG_SG_EEENS_12float_e4m3_tENS5_IJlSC_lEEESI_SJ_NS4_8TiledMMAINS4_8MMA_AtomIJNS4_4SM904GMMA31MMA_64x128x32_F32E4M3E4M3_SS_TNILNSN_7ScaleInE1ELSP_1EEEEEENS4_6LayoutISD_NS5_IJSC_NSA_ILi0EEEST_EEEEENS5_IJNS4_10UnderscoreESW_SW_EEEEENS4_13SM90_TMA_LOADENS4_14ComposedLayoutINS4_7SwizzleILi3ELi4ELi3EEENS4_18smem_ptr_flag_bitsILi8EEENSS_INS5_IJNSA_ILi8EEESG_EEENS5_IJSG_SC_EEEEEEEvNS4_8identityENS4_23SM90_TMA_LOAD_MULTICASTES19_vS1A_EENS_8epilogue10collective6detail29Sm90TmaWarpSpecializedAdapterINS1E_15DefaultEpilogueISI_SJ_SJ_NS1D_6thread17LinearCombinationISI_Li1EffLNS1I_9ScaleType4KindE0ELNS_15FloatRoundStyleE2ESI_EENS1_15EpilogueDefaultEEEEEvvEEEEvNT_6ParamsE --------------------------
	.section	.text._ZN7cutlass13device_kernelINS_4gemm6kernel13GemmUniversalIN4cute5tupleIJiiiiEEENS1_10collective13CollectiveMmaINS1_37MainloopSm90TmaGmmaWarpSpecializedFP8ILi7ENS5_IJNS4_1CILi2EEENSA_ILi1EEESC_EEENS1_35KernelTmaWarpSpecializedCooperativeEEENS5_IJNSA_ILi128EEESG_SG_EEENS_12float_e4m3_tENS5_IJlSC_lEEESI_SJ_NS4_8TiledMMAINS4_8MMA_AtomIJNS4_4SM904GMMA31MMA_64x128x32_F32E4M3E4M3_SS_TNILNSN_7ScaleInE1ELSP_1EEEEEENS4_6LayoutISD_NS5_IJSC_NSA_ILi0EEEST_EEEEENS5_IJNS4_10UnderscoreESW_SW_EEEEENS4_13SM90_TMA_LOADENS4_14ComposedLayoutINS4_7SwizzleILi3ELi4ELi3EEENS4_18smem_ptr_flag_bitsILi8EEENSS_INS5_IJNSA_ILi8EEESG_EEENS5_IJSG_SC_EEEEEEEvNS4_8identityENS4_23SM90_TMA_LOAD_MULTICASTES19_vS1A_EENS_8epilogue10collective6detail29Sm90TmaWarpSpecializedAdapterINS1E_15DefaultEpilogueISI_SJ_SJ_NS1D_6thread17LinearCombinationISI_Li1EffLNS1I_9ScaleType4KindE0ELNS_15FloatRoundStyleE2ESI_EENS1_15EpilogueDefaultEEEEEvvEEEEvNT_6ParamsE,"ax",@progbits
	.align	128
.text._ZN7cutlass13device_kernelINS_4gemm6kernel13GemmUniversalIN4cute5tupleIJiiiiEEENS1_10collective13CollectiveMmaINS1_37MainloopSm90TmaGmmaWarpSpecializedFP8ILi7ENS5_IJNS4_1CILi2EEENSA_ILi1EEESC_EEENS1_35KernelTmaWarpSpecializedCooperativeEEENS5_IJNSA_ILi128EEESG_SG_EEENS_12float_e4m3_tENS5_IJlSC_lEEESI_SJ_NS4_8TiledMMAINS4_8MMA_AtomIJNS4_4SM904GMMA31MMA_64x128x32_F32E4M3E4M3_SS_TNILNSN_7ScaleInE1ELSP_1EEEEEENS4_6LayoutISD_NS5_IJSC_NSA_ILi0EEEST_EEEEENS5_IJNS4_10UnderscoreESW_SW_EEEEENS4_13SM90_TMA_LOADENS4_14ComposedLayoutINS4_7SwizzleILi3ELi4ELi3EEENS4_18smem_ptr_flag_bitsILi8EEENSS_INS5_IJNSA_ILi8EEESG_EEENS5_IJSG_SC_EEEEEEEvNS4_8identityENS4_23SM90_TMA_LOAD_MULTICASTES19_vS1A_EENS_8epilogue10collective6detail29Sm90TmaWarpSpecializedAdapterINS1E_15DefaultEpilogueISI_SJ_SJ_NS1D_6thread17LinearCombinationISI_Li1EffLNS1I_9ScaleType4KindE0ELNS_15FloatRoundStyleE2ESI_EENS1_15EpilogueDefaultEEEEEvvEEEEvNT_6ParamsE:
        .type           _ZN7cutlass13device_kernelINS_4gemm6kernel13GemmUniversalIN4cute5tupleIJiiiiEEENS1_10collective13CollectiveMmaINS1_37MainloopSm90TmaGmmaWarpSpecializedFP8ILi7ENS5_IJNS4_1CILi2EEENSA_ILi1EEESC_EEENS1_35KernelTmaWarpSpecializedCooperativeEEENS5_IJNSA_ILi128EEESG_SG_EEENS_12float_e4m3_tENS5_IJlSC_lEEESI_SJ_NS4_8TiledMMAINS4_8MMA_AtomIJNS4_4SM904GMMA31MMA_64x128x32_F32E4M3E4M3_SS_TNILNSN_7ScaleInE1ELSP_1EEEEEENS4_6LayoutISD_NS5_IJSC_NSA_ILi0EEEST_EEEEENS5_IJNS4_10UnderscoreESW_SW_EEEEENS4_13SM90_TMA_LOADENS4_14ComposedLayoutINS4_7SwizzleILi3ELi4ELi3EEENS4_18smem_ptr_flag_bitsILi8EEENSS_INS5_IJNSA_ILi8EEESG_EEENS5_IJSG_SC_EEEEEEEvNS4_8identityENS4_23SM90_TMA_LOAD_MULTICASTES19_vS1A_EENS_8epilogue10collective6detail29Sm90TmaWarpSpecializedAdapterINS1E_15DefaultEpilogueISI_SJ_SJ_NS1D_6thread17LinearCombinationISI_Li1EffLNS1I_9ScaleType4KindE0ELNS_15FloatRoundStyleE2ESI_EENS1_15EpilogueDefaultEEEEEvvEEEEvNT_6ParamsE,@function
        .size           _ZN7cutlass13device_kernelINS_4gemm6kernel13GemmUniversalIN4cute5tupleIJiiiiEEENS1_10collective13CollectiveMmaINS1_37MainloopSm90TmaGmmaWarpSpecializedFP8ILi7ENS5_IJNS4_1CILi2EEENSA_ILi1EEESC_EEENS1_35KernelTmaWarpSpecializedCooperativeEEENS5_IJNSA_ILi128EEESG_SG_EEENS_12float_e4m3_tENS5_IJlSC_lEEESI_SJ_NS4_8TiledMMAINS4_8MMA_AtomIJNS4_4SM904GMMA31MMA_64x128x32_F32E4M3E4M3_SS_TNILNSN_7ScaleInE1ELSP_1EEEEEENS4_6LayoutISD_NS5_IJSC_NSA_ILi0EEEST_EEEEENS5_IJNS4_10UnderscoreESW_SW_EEEEENS4_13SM90_TMA_LOADENS4_14ComposedLayoutINS4_7SwizzleILi3ELi4ELi3EEENS4_18smem_ptr_flag_bitsILi8EEENSS_INS5_IJNSA_ILi8EEESG_EEENS5_IJSG_SC_EEEEEEEvNS4_8identityENS4_23SM90_TMA_LOAD_MULTICASTES19_vS1A_EENS_8epilogue10collective6detail29Sm90TmaWarpSpecializedAdapterINS1E_15DefaultEpilogueISI_SJ_SJ_NS1D_6thread17LinearCombinationISI_Li1EffLNS1I_9ScaleType4KindE0ELNS_15FloatRoundStyleE2ESI_EENS1_15EpilogueDefaultEEEEEvvEEEEvNT_6ParamsE,(.L_x_212 - _ZN7cutlass13device_kernelINS_4gemm6kernel13GemmUniversalIN4cute5tupleIJiiiiEEENS1_10collective13CollectiveMmaINS1_37MainloopSm90TmaGmmaWarpSpecializedFP8ILi7ENS5_IJNS4_1CILi2EEENSA_ILi1EEESC_EEENS1_35KernelTmaWarpSpecializedCooperativeEEENS5_IJNSA_ILi128EEESG_SG_EEENS_12float_e4m3_tENS5_IJlSC_lEEESI_SJ_NS4_8TiledMMAINS4_8MMA_AtomIJNS4_4SM904GMMA31MMA_64x128x32_F32E4M3E4M3_SS_TNILNSN_7ScaleInE1ELSP_1EEEEEENS4_6LayoutISD_NS5_IJSC_NSA_ILi0EEEST_EEEEENS5_IJNS4_10UnderscoreESW_SW_EEEEENS4_13SM90_TMA_LOADENS4_14ComposedLayoutINS4_7SwizzleILi3ELi4ELi3EEENS4_18smem_ptr_flag_bitsILi8EEENSS_INS5_IJNSA_ILi8EEESG_EEENS5_IJSG_SC_EEEEEEEvNS4_8identityENS4_23SM90_TMA_LOAD_MULTICASTES19_vS1A_EENS_8epilogue10collective6detail29Sm90TmaWarpSpecializedAdapterINS1E_15DefaultEpilogueISI_SJ_SJ_NS1D_6thread17LinearCombinationISI_Li1EffLNS1I_9ScaleType4KindE0ELNS_15FloatRoundStyleE2ESI_EENS1_15EpilogueDefaultEEEEEvvEEEEvNT_6ParamsE)
        .other          _ZN7cutlass13device_kernelINS_4gemm6kernel13GemmUniversalIN4cute5tupleIJiiiiEEENS1_10collective13CollectiveMmaINS1_37MainloopSm90TmaGmmaWarpSpecializedFP8ILi7ENS5_IJNS4_1CILi2EEENSA_ILi1EEESC_EEENS1_35KernelTmaWarpSpecializedCooperativeEEENS5_IJNSA_ILi128EEESG_SG_EEENS_12float_e4m3_tENS5_IJlSC_lEEESI_SJ_NS4_8TiledMMAINS4_8MMA_AtomIJNS4_4SM904GMMA31MMA_64x128x32_F32E4M3E4M3_SS_TNILNSN_7ScaleInE1ELSP_1EEEEEENS4_6LayoutISD_NS5_IJSC_NSA_ILi0EEEST_EEEEENS5_IJNS4_10UnderscoreESW_SW_EEEEENS4_13SM90_TMA_LOADENS4_14ComposedLayoutINS4_7SwizzleILi3ELi4ELi3EEENS4_18smem_ptr_flag_bitsILi8EEENSS_INS5_IJNSA_ILi8EEESG_EEENS5_IJSG_SC_EEEEEEEvNS4_8identityENS4_23SM90_TMA_LOAD_MULTICASTES19_vS1A_EENS_8epilogue10collective6detail29Sm90TmaWarpSpecializedAdapterINS1E_15DefaultEpilogueISI_SJ_SJ_NS1D_6thread17LinearCombinationISI_Li1EffLNS1I_9ScaleType4KindE0ELNS_15FloatRoundStyleE2ESI_EENS1_15EpilogueDefaultEEEEEvvEEEEvNT_6ParamsE,@"STO_CUDA_ENTRY STV_DEFAULT"
_ZN7cutlass13device_kernelINS_4gemm6kernel13GemmUniversalIN4cute5tupleIJiiiiEEENS1_10collective13CollectiveMmaINS1_37MainloopSm90TmaGmmaWarpSpecializedFP8ILi7ENS5_IJNS4_1CILi2EEENSA_ILi1EEESC_EEENS1_35KernelTmaWarpSpecializedCooperativeEEENS5_IJNSA_ILi128EEESG_SG_EEENS_12float_e4m3_tENS5_IJlSC_lEEESI_SJ_NS4_8TiledMMAINS4_8MMA_AtomIJNS4_4SM904GMMA31MMA_64x128x32_F32E4M3E4M3_SS_TNILNSN_7ScaleInE1ELSP_1EEEEEENS4_6LayoutISD_NS5_IJSC_NSA_ILi0EEEST_EEEEENS5_IJNS4_10UnderscoreESW_SW_EEEEENS4_13SM90_TMA_LOADENS4_14ComposedLayoutINS4_7SwizzleILi3ELi4ELi3EEENS4_18smem_ptr_flag_bitsILi8EEENSS_INS5_IJNSA_ILi8EEESG_EEENS5_IJSG_SC_EEEEEEEvNS4_8identityENS4_23SM90_TMA_LOAD_MULTICASTES19_vS1A_EENS_8epilogue10collective6detail29Sm90TmaWarpSpecializedAdapterINS1E_15DefaultEpilogueISI_SJ_SJ_NS1D_6thread17LinearCombinationISI_Li1EffLNS1I_9ScaleType4KindE0ELNS_15FloatRoundStyleE2ESI_EENS1_15EpilogueDefaultEEEEEvvEEEEvNT_6ParamsE:
[----:B------:R-:W-:Y:S01]  /*0000*/  LDC R1, c[0x0][0x28] ;  /* 0x00000a00ff017b82 */ /* 0x000fe20000000800 */
[----:B------:R-:W0:Y:S01]  /*0010*/  S2R R0, SR_TID.X ;  /* 0x0000000000007919 */ /* 0x000e220000002100 */
[----:B------:R-:W-:Y:S01]  /*0020*/  ELECT P0, URZ, PT ;  /* 0x00000000003f782f */ /* 0x000fe20003800000 */
[----:B------:R-:W-:Y:S01]  /*0030*/  BSSY B0, `(.L_x_0) ;  /* 0x000000f000007945 */ /* 0x000fe20003800000 */
[--C-:B0-----:R-:W-:Y:S02]  /*0040*/  SHF.R.U32.HI R2, RZ, 0x5, R0.reuse ;  /* 0x00000005ff027819 */ /* 0x101fe40000011600 */
[----:B------:R-:W-:-:S03]  /*0050*/  SHF.R.U32.HI R3, RZ, 0x7, R0 ;  /* 0x00000007ff037819 */ /* 0x000fc60000011600 */
[----:B------:R-:W0:Y:S04]  /*0060*/  SHFL.IDX PT, R7, R2, RZ, 0x1f ;  /* 0x00001fff02077589 */ /* 0x000e2800000e0000 */
[----:B------:R-:W1:Y:S01]  /*0070*/  SHFL.IDX PT, R3, R3, RZ, 0x1f ;  /* 0x00001fff03037589 */ /* 0x000e6200000e0000 */
[----:B0-----:R-:W-:-:S13]  /*0080*/  ISETP.NE.OR P0, PT, R7, RZ, !P0 ;  /* 0x000000ff0700720c */ /* 0x001fda0004705670 */
[----:B-1----:R-:W-:Y:S05]  /*0090*/  @P0 BRA `(.L_x_1) ;  /* 0x0000000000200947 */ /* 0x002fea0003800000 */
[----:B------:R-:W-:Y:S02]  /*00a0*/  ULDC.64 UR4, c[0x0][0x198] ;  /* 0x0000660000047ab9 */ /* 0x000fe40000000a00 */
[----:B------:R-:W-:Y:S02]  /*00b0*/  UIADD3 UR6, UP0, UR4, 0xf0, URZ ;  /* 0x000000f004067890 */ /* 0x000fe4000ff1e03f */
[----:B------:R-:W-:Y:S02]  /*00c0*/  UIADD3 UR4, UP1, UR4, 0x1f0, URZ ;  /* 0x000001f004047890 */ /* 0x000fe4000ff3e03f */
[----:B------:R-:W-:Y:S02]  /*00d0*/  UIADD3.X UR7, URZ, UR5, URZ, UP0, !UPT ;  /* 0x000000053f077290 */ /* 0x000fe400087fe43f */
[----:B------:R-:W-:-:S07]  /*00e0*/  UIADD3.X UR5, URZ, UR5, URZ, UP1, !UPT ;  /* 0x000000053f057290 */ /* 0x000fce0008ffe43f */
[----:B------:R0:W-:Y:S02]  /*00f0*/  UTMACCTL.PF [UR6] ;  /* 0x00000000060079b9 */ /* 0x0001e40008040000 */
[----:B------:R0:W-:Y:S02]  /*0100*/  UTMACCTL.PF [UR4] ;  /* 0x00000000040079b9 */ /* 0x0001e40008040000 */
[----:B0-----:R-:W-:Y:S01]  /*0110*/  NOP ;  /* 0x0000000000007918 */ /* 0x001fe20000000000 */
.L_x_1:
[----:B------:R-:W-:Y:S05]  /*0120*/  BSYNC B0 ;  /* 0x0000000000007941 */ /* 0x000fea0003800000 */
.L_x_0:
[----:B------:R-:W0:Y:S02]  /*0130*/  SHFL.IDX PT, R4, R2, RZ, 0x1f ;  /* 0x00001fff02047589 */ /* 0x000e2400000e0000 */
[----:B0-----:R-:W-:-:S13]  /*0140*/  ISETP.NE.AND P0, PT, R4, RZ, PT ;  /* 0x000000ff0400720c */ /* 0x001fda0003f05270 */
[----:B------:R-:W-:Y:S05]  /*0150*/  @P0 BRA `(.L_x_2) ;  /* 0x0000000000700947 */ /* 0x000fea0003800000 */
[----:B------:R-:W0:Y:S01]  /*0160*/  S2UR UR8, SR_CgaCtaId ;  /* 0x00000000000879c3 */ /* 0x000e220000008800 */
[----:B------:R-:W-:Y:S01]  /*0170*/  UMOV UR4, 0x400 ;  /* 0x0000040000047882 */ /* 0x000fe20000000000 */
[----:B------:R-:W-:Y:S01]  /*0180*/  UMOV UR5, 0x1 ;  /* 0x0000000100057882 */ /* 0x000fe20000000000 */
[----:B------:R-:W-:Y:S01]  /*0190*/  UMOV UR6, 0x4 ;  /* 0x0000000400067882 */ /* 0x000fe20000000000 */
[----:B------:R-:W-:Y:S01]  /*01a0*/  ELECT P0, URZ, PT ;  /* 0x00000000003f782f */ /* 0x000fe20003800000 */
[----:B------:R-:W-:-:S04]  /*01b0*/  UIADD3 UR6, -UR6, 0x100000, URZ ;  /* 0x0010000006067890 */ /* 0x000fc8000fffe13f */
[----:B------:R-:W-:Y:S02]  /*01c0*/  USHF.L.U32 UR7, UR6, 0xb, URZ ;  /* 0x0000000b06077899 */ /* 0x000fe4000800063f */
[----:B------:R-:W-:Y:S02]  /*01d0*/  USHF.L.U32 UR6, UR6, 0x1, URZ ;  /* 0x0000000106067899 */ /* 0x000fe4000800063f */
[----:B0-----:R-:W-:Y:S02]  /*01e0*/  ULEA UR8, UR8, UR4, 0x18 ;  /* 0x0000000408087291 */ /* 0x001fe4000f8ec03f */
[----:B------:R-:W-:-:S04]  /*01f0*/  UIADD3 UR4, -UR5, 0x100000, URZ ;  /* 0x0010000005047890 */ /* 0x000fc8000fffe13f */
[----:B------:R-:W-:Y:S02]  /*0200*/  USHF.L.U32 UR5, UR4, 0xb, URZ ;  /* 0x0000000b04057899 */ /* 0x000fe4000800063f */
[----:B------:R-:W-:Y:S01]  /*0210*/  USHF.L.U32 UR4, UR4, 0x1, URZ ;  /* 0x0000000104047899 */ /* 0x000fe2000800063f */
[----:B------:R-:W0:Y:S11]  /*0220*/  FENCE.VIEW.ASYNC.S ;  /* 0x00000000000073c6 */ /* 0x000e360000000000 */
[----:B0-----:R0:W1:Y:S01]  /*0230*/  SYNCS.EXCH.64 URZ, [UR8], UR4 ;  /* 0x00000004083f75b2 */ /* 0x0010620008000100 */
[----:B------:R0:W2:Y:S01]  /*0240*/  SYNCS.EXCH.64 URZ, [UR8+0x38], UR6 ;  /* 0x00003806083f75b2 */ /* 0x0000a20008000100 */
[----:B------:R0:W3:Y:S01]  /*0250*/  SYNCS.EXCH.64 URZ, [UR8+0x8], UR4 ;  /* 0x00000804083f75b2 */ /* 0x0000e20008000100 */
[----:B------:R0:W4:Y:S01]  /*0260*/  SYNCS.EXCH.64 URZ, [UR8+0x40], UR6 ;  /* 0x00004006083f75b2 */ /* 0x0001220008000100 */
[----:B------:R0:W0:Y:S01]  /*0270*/  SYNCS.EXCH.64 URZ, [UR8+0x10], UR4 ;  /* 0x00001004083f75b2 */ /* 0x0000220008000100 */
        /* <DEDUP_REMOVED lines=9> */
[----:B------:R-:W-:Y:S01]  /*0310*/  NOP ;  /* 0x0000000000007918 */ /* 0x000fe20000000000 */
.L_x_2:
[----:B------:R-:W-:Y:S01]  /*0320*/  SHF.R.S32.HI R5, RZ, 0x1f, R0 ;  /* 0x0000001fff057819 */ /* 0x000fe20000011400 */
[----:B------:R-:W5:Y:S01]  /*0330*/  SHFL.IDX PT, R2, R2, RZ, 0x1f ;  /* 0x00001fff02027589 */ /* 0x000f6200000e0000 */
[----:B0-----:R-:W0:Y:S01]  /*0340*/  S2UR UR8, SR_CTAID.X ;  /* 0x00000000000879c3 */ /* 0x001e220000002500 */
[----:B------:R-:W-:Y:S02]  /*0350*/  ELECT P0, URZ, PT ;  /* 0x00000000003f782f */ /* 0x000fe40003800000 */
[----:B------:R-:W-:Y:S01]  /*0360*/  LEA.HI R5, R5, R0, RZ, 0x7 ;  /* 0x0000000005057211 */ /* 0x000fe200078f38ff */
[----:B------:R-:W1:Y:S01]  /*0370*/  S2R R8, SR_CTAID.Y ;  /* 0x0000000000087919 */ /* 0x000e620000002600 */
[----:B------:R-:W-:Y:S01]  /*0380*/  SHF.R.S32.HI R11, RZ, 0x1f, R4 ;  /* 0x0000001fff0b7819 */ /* 0x000fe20000011404 */
[----:B------:R-:W-:Y:S01]  /*0390*/  ULDC UR4, c[0x0][0x150] ;  /* 0x0000540000047ab9 */ /* 0x000fe20000000800 */
[----:B------:R-:W-:Y:S01]  /*03a0*/  LOP3.LUT R5, R5, 0xffffff80, RZ, 0xc0, !PT ;  /* 0xffffff8005057812 */ /* 0x000fe200078ec0ff */
[----:B------:R-:W-:Y:S01]  /*03b0*/  VIADD R16, R3, 0xffffffff ;  /* 0xffffffff03107836 */ /* 0x000fe20000000000 */
[----:B------:R-:W-:Y:S01]  /*03c0*/  LEA.HI R11, R11, R4, RZ, 0x2 ;  /* 0x000000040b0b7211 */ /* 0x000fe200078f10ff */
[----:B------:R-:W2:Y:S01]  /*03d0*/  LDC R12, c[0x0][0x144] ;  /* 0x00005100ff0c7b82 */ /* 0x000ea20000000800 */
[----:B------:R-:W-:Y:S01]  /*03e0*/  NOP ;  /* 0x0000000000007918 */ /* 0x000fe20000000000 */
[----:B------:R-:W-:Y:S01]  /*03f0*/  IMAD.IADD R6, R0, 0x1, -R5 ;  /* 0x0000000100067824 */ /* 0x000fe200078e0a05 */
[----:B------:R-:W-:Y:S01]  /*0400*/  LOP3.LUT R11, R11, 0x3ffffffc, RZ, 0xc0, !PT ;  /* 0x3ffffffc0b0b7812 */ /* 0x000fe200078ec0ff */
[----:B------:R-:W-:Y:S01]  /*0410*/  NOP ;  /* 0x0000000000007918 */ /* 0x000fe20000000000 */
[----:B------:R-:W-:-:S02]  /*0420*/  ISETP.NE.AND P4, PT, R3, RZ, PT ;  /* 0x000000ff0300720c */ /* 0x000fc40003f85270 */
[----:B------:R-:W-:Y:S01]  /*0430*/  SHF.R.S32.HI R5, RZ, 0x1f, R6 ;  /* 0x0000001fff057819 */ /* 0x000fe20000011406 */
[----:B------:R-:W-:Y:S01]  /*0440*/  IMAD.IADD R4, R4, 0x1, -R11 ;  /* 0x0000000104047824 */ /* 0x000fe200078e0a0b */
[----:B------:R-:W3:Y:S01]  /*0450*/  LDC R14, c[0x0][0x140] ;  /* 0x00005000ff0e7b82 */ /* 0x000ee20000000800 */
[----:B------:R-:W-:Y:S02]  /*0460*/  ISETP.GE.U32.AND P6, PT, R16, 0x2, PT ;  /* 0x000000021000780c */ /* 0x000fe40003fc6070 */
[----:B------:R-:W-:Y:S02]  /*0470*/  LEA.HI R5, R5, R6, RZ, 0x3 ;  /* 0x0000000605057211 */ /* 0x000fe400078f18ff */
[----:B-----5:R-:W-:Y:S02]  /*0480*/  ISETP.NE.OR P0, PT, R2, RZ, !P0 ;  /* 0x000000ff0200720c */ /* 0x020fe40004705670 */
[--C-:B------:R-:W-:Y:S01]  /*0490*/  SHF.R.S32.HI R2, RZ, 0x3, R5.reuse ;  /* 0x00000003ff027819 */ /* 0x100fe20000011405 */
[----:B------:R-:W5:Y:S01]  /*04a0*/  LDC R13, c[0x0][0x148] ;  /* 0x00005200ff0d7b82 */ /* 0x000f620000000800 */
[----:B------:R-:W-:-:S02]  /*04b0*/  SHF.R.S32.HI R5, RZ, 0x1f, R5 ;  /* 0x0000001fff057819 */ /* 0x000fc40000011405 */
[----:B0-----:R-:W-:Y:S02]  /*04c0*/  I2FP.F32.U32 R10, UR8 ;  /* 0x00000008000a7c45 */ /* 0x001fe40008201000 */
[----:B------:R-:W-:-:S03]  /*04d0*/  LEA.HI R5, R5, R2, RZ, 0x2 ;  /* 0x0000000205057211 */ /* 0x000fc600078f10ff */
[----:B------:R-:W-:Y:S01]  /*04e0*/  FMUL R10, R10, UR4 ;  /* 0x000000040a0a7c20 */ /* 0x000fe20008400000 */
[----:B------:R-:W-:Y:S01]  /*04f0*/  LOP3.LUT R5, R5, 0xfffffffc, RZ, 0xc0, !PT ;  /* 0xfffffffc05057812 */ /* 0x000fe200078ec0ff */
[----:B------:R-:W-:Y:S01]  /*0500*/  VOTEU.ALL UP0, P0 ;  /* 0x00000000003f7886 */ /* 0x000fe20000000000 */
[----:B-1----:R-:W-:Y:S01]  /*0510*/  I2FP.F32.U32 R11, R8 ;  /* 0x00000008000b7245 */ /* 0x002fe20000201000 */
[----:B------:R-:W-:Y:S01]  /*0520*/  ULDC UR4, c[0x0][0x154] ;  /* 0x0000550000047ab9 */ /* 0x000fe20000000800 */
[----:B------:R-:W-:Y:S01]  /*0530*/  VOTEU.ALL UP1, P0 ;  /* 0x00000000003f7886 */ /* 0x000fe20000020000 */
[----:B------:R-:W0:Y:S01]  /*0540*/  F2I.U32.TRUNC.NTZ R10, R10 ;  /* 0x0000000a000a7305 */ /* 0x000e22000020f000 */
[----:B------:R-:W-:Y:S01]  /*0550*/  IMAD.IADD R5, R2, 0x1, -R5 ;  /* 0x0000000102057824 */ /* 0x000fe200078e0a05 */
[----:B------:R-:W1:Y:S01]  /*0560*/  @!UP0 S2UR UR7, SR_CgaCtaId ;  /* 0x00000000000789c3 */ /* 0x000e620000008800 */
[----:B------:R-:W-:Y:S01]  /*0570*/  @!UP0 UMOV UR6, 0x400 ;  /* 0x0000040000068882 */ /* 0x000fe20000000000 */
[----:B---3--:R-:W-:Y:S01]  /*0580*/  ISETP.EQ.U32.AND P3, PT, R14, 0x1, PT ;  /* 0x000000010e00780c */ /* 0x008fe20003f62070 */
[----:B------:R-:W-:-:S05]  /*0590*/  IMAD R5, R4, 0x4, R5 ;  /* 0x0000000404057824 */ /* 0x000fca00078e0205 */
[----:B------:R-:W-:-:S04]  /*05a0*/  LEA.HI R2, R5, R5, RZ, 0x1 ;  /* 0x0000000505027211 */ /* 0x000fc800078f08ff */
[----:B------:R-:W-:Y:S01]  /*05b0*/  LOP3.LUT R4, R2, 0xfffffffe, RZ, 0xc0, !PT ;  /* 0xfffffffe02047812 */ /* 0x000fe200078ec0ff */
[----:B0-----:R-:W-:Y:S02]  /*05c0*/  IMAD.MOV R15, RZ, RZ, -R10 ;  /* 0x000000ffff0f7224 */ /* 0x001fe400078e0a0a */
[----:B------:R-:W-:Y:S01]  /*05d0*/  FMUL R10, R11, UR4 ;  /* 0x000000040b0a7c20 */ /* 0x000fe20008400000 */
[----:B------:R-:W-:Y:S01]  /*05e0*/  SHF.R.S32.HI R2, RZ, 0x1f, R7 ;  /* 0x0000001fff027819 */ /* 0x000fe20000011407 */
[----:B------:R-:W-:Y:S01]  /*05f0*/  UMOV UR4, 0x20 ;  /* 0x0000002000047882 */ /* 0x000fe20000000000 */
[----:B--2---:R-:W-:Y:S01]  /*0600*/  IMAD R12, R12, R15, UR8 ;  /* 0x000000080c0c7e24 */ /* 0x004fe2000f8e020f */
[----:B------:R-:W-:-:S04]  /*0610*/  @!UP0 UIADD3 UR4, -UR4, 0x100000, URZ ;  /* 0x0010000004048890 */ /* 0x000fc8000fffe13f */
[----:B------:R-:W-:Y:S02]  /*0620*/  @!UP0 USHF.L.U32 UR5, UR4, 0xb, URZ ;  /* 0x0000000b04058899 */ /* 0x000fe4000800063f */
[----:B------:R-:W-:Y:S01]  /*0630*/  @!UP0 USHF.L.U32 UR4, UR4, 0x1, URZ ;  /* 0x0000000104048899 */ /* 0x000fe2000800063f */
[C---:B------:R-:W-:Y:S01]  /*0640*/  IMAD.IADD R11, R5.reuse, 0x1, -R4 ;  /* 0x00000001050b7824 */ /* 0x040fe200078e0a04 */
[----:B------:R-:W0:Y:S01]  /*0650*/  F2I.U32.TRUNC.NTZ R10, R10 ;  /* 0x0000000a000a7305 */ /* 0x000e22000020f000 */
[----:B------:R-:W-:Y:S01]  /*0660*/  LEA.HI R2, R2, R7, RZ, 0x2 ;  /* 0x0000000702027211 */ /* 0x000fe200078f10ff */
[----:B------:R-:W-:Y:S02]  /*0670*/  IMAD.SHL.U32 R4, R5, 0x4, RZ ;  /* 0x0000000405047824 */ /* 0x000fe400078e00ff */
[----:B------:R-:W-:Y:S01]  /*0680*/  ISETP.NE.AND P2, PT, R11, R12, PT ;  /* 0x0000000c0b00720c */ /* 0x000fe20003f45270 */
[----:B-1----:R-:W-:Y:S01]  /*0690*/  @!UP0 ULEA UR6, UR7, UR6, 0x18 ;  /* 0x0000000607068291 */ /* 0x002fe2000f8ec03f */
[----:B------:R-:W-:Y:S01]  /*06a0*/  LOP3.LUT R2, R2, 0xfffffffc, RZ, 0xc0, !PT ;  /* 0xfffffffc02027812 */ /* 0x000fe200078ec0ff */
[----:B------:R-:W-:Y:S01]  /*06b0*/  VOTEU.ALL UP0, P0 ;  /* 0x00000000003f7886 */ /* 0x000fe20000000000 */
[----:B------:R-:W-:-:S02]  /*06c0*/  LOP3.LUT R5, R5, 0xc, R4, 0x78, !PT ;  /* 0x0000000c05057812 */ /* 0x000fc400078e7804 */
[----:B------:R-:W-:Y:S01]  /*06d0*/  LOP3.LUT P0, RZ, R6, 0x7, RZ, 0xc0, !PT ;  /* 0x0000000706ff7812 */ /* 0x000fe2000780c0ff */
[----:B------:R-:W-:Y:S02]  /*06e0*/  IMAD.IADD R7, R7, 0x1, -R2 ;  /* 0x0000000107077824 */ /* 0x000fe400078e0a02 */
[----:B------:R-:W-:Y:S01]  /*06f0*/  IMAD.MOV.U32 R6, RZ, RZ, 0x1 ;  /* 0x00000001ff067424 */ /* 0x000fe200078e00ff */
[----:B------:R-:W-:Y:S01]  /*0700*/  ISETP.LT.U32.AND P0, PT, R5, 0x2, !P0 ;  /* 0x000000020500780c */ /* 0x000fe20004701070 */
[----:B0-----:R-:W-:Y:S01]  /*0710*/  IMAD.MOV R20, RZ, RZ, -R10 ;  /* 0x000000ffff147224 */ /* 0x001fe200078e0a0a */
[----:B------:R-:W-:Y:S01]  /*0720*/  ISETP.NE.AND P1, PT, R7, 0x3, PT ;  /* 0x000000030700780c */ /* 0x000fe20003f25270 */
[----:B------:R-:W0:Y:S02]  /*0730*/  FENCE.VIEW.ASYNC.S ;  /* 0x00000000000073c6 */ /* 0x000e240000000000 */
[----:B0-----:R0:W1:Y:S01]  /*0740*/  @!UP0 SYNCS.EXCH.64 URZ, [UR6+0x80], UR4 ;  /* 0x00008004063f85b2 */ /* 0x0010620008000100 */
[----:B------:R-:W-:Y:S01]  /*0750*/  @P2 LEA.HI R2, R5, R5, RZ, 0x1 ;  /* 0x0000000505022211 */ /* 0x000fe200078f08ff */
[----:B-----5:R-:W-:Y:S01]  /*0760*/  IMAD R11, R13, R20, R8 ;  /* 0x000000140d0b7224 */ /* 0x020fe200078e0208 */
[----:B------:R-:W-:-:S02]  /*0770*/  ISETP.EQ.OR P1, PT, R7, RZ, !P1 ;  /* 0x000000ff0700720c */ /* 0x000fc40004f22670 */
[----:B------:R-:W-:Y:S02]  /*0780*/  @P2 SHF.R.S32.HI R2, RZ, 0x1, R2 ;  /* 0x00000001ff022819 */ /* 0x000fe40000011402 */
[----:B------:R-:W-:Y:S02]  /*0790*/  ISETP.EQ.AND P1, PT, R3, RZ, P1 ;  /* 0x000000ff0300720c */ /* 0x000fe40000f22270 */
[----:B------:R-:W-:Y:S02]  /*07a0*/  @P2 ISETP.NE.AND P5, PT, R2, R11, PT ;  /* 0x0000000b0200220c */ /* 0x000fe40003fa5270 */
[----:B------:R-:W-:Y:S02]  /*07b0*/  SEL R3, RZ, 0x1, !P0 ;  /* 0x00000001ff037807 */ /* 0x000fe40004000000 */
[----:B------:R-:W-:Y:S02]  /*07c0*/  @P2 SEL R6, RZ, 0x1, P5 ;  /* 0x00000001ff062807 */ /* 0x000fe40002800000 */
[----:B------:R-:W-:Y:S01]  /*07d0*/  SEL R4, RZ, 0x1, !P1 ;  /* 0x00000001ff047807 */ /* 0x000fe20004800000 */
[----:B------:R0:W2:Y:S01]  /*07e0*/  @!UP1 SYNCS.EXCH.64 URZ, [UR6+0x88], UR4 ;  /* 0x00008804063f95b2 */ /* 0x0000a20008000100 */
[----:B------:R-:W-:Y:S01]  /*07f0*/  LOP3.LUT R6, R6, R3, RZ, 0xc0, !PT ;  /* 0x0000000306067212 */ /* 0x000fe200078ec0ff */
[----:B------:R-:W-:Y:S01]  /*0800*/  NOP ;  /* 0x0000000000007918 */ /* 0x000fe20000000000 */
[----:B------:R-:W-:Y:S01]  /*0810*/  SEL R4, R4, 0x2, P6 ;  /* 0x0000000204047807 */ /* 0x000fe20003000000 */
[----:B------:R-:W-:Y:S06]  /*0820*/  @!P3 BRA `(.L_x_3) ;  /* 0x000000000008b947 */ /* 0x000fec0003800000 */
[----:B-12-4-:R-:W-:Y:S01]  /*0830*/  UCGABAR_ARV ;  /* 0x00000000000079c7 */ /* 0x016fe20008000000 */
[----:B------:R-:W-:Y:S05]  /*0840*/  BRA `(.L_x_4) ;  /* 0x0000000000047947 */ /* 0x000fea0003800000 */
.L_x_3:
[----:B-12-4-:R-:W-:Y:S01]  /*0850*/  NOP ;  /* 0x0000000000007918 */ /* 0x016fe20000000000 */
.L_x_4:
[----:B------:R-:W1:Y:S01]  /*0860*/  LDC R2, c[0x0][0x65c] ;  /* 0x00019700ff027b82 */ /* 0x000e620000000800 */
[----:B------:R-:W-:Y:S01]  /*0870*/  IMAD.MOV.U32 R3, RZ, RZ, RZ ;  /* 0x000000ffff037224 */ /* 0x000fe200078e00ff */
[----:B-1----:R-:W-:Y:S01]  /*0880*/  ISETP.NE.AND P2, PT, R2, 0x1, PT ;  /* 0x000000010200780c */ /* 0x002fe20003f45270 */
[----:B------:R-:W-:-:S12]  /*0890*/  IMAD.U32 R2, RZ, RZ, UR8 ;  /* 0x00000008ff027e24 */ /* 0x000fd8000f8e00ff */
[----:B------:R-:W1:Y:S01]  /*08a0*/  @P2 LDC R15, c[0x0][0x10] ;  /* 0x00000400ff0f2b82 */ /* 0x000e620000000800 */
[----:B------:R-:W-:Y:S02]  /*08b0*/  @P2 IMAD.MOV.U32 R9, RZ, RZ, RZ ;  /* 0x000000ffff092224 */ /* 0x000fe400078e00ff */
[----:B------:R-:W-:-:S05]  /*08c0*/  @P2 IMAD.MOV.U32 R17, RZ, RZ, RZ ;  /* 0x000000ffff112224 */ /* 0x000fca00078e00ff */
[----:B------:R-:W2:Y:S01]  /*08d0*/  @!P2 LDC R11, c[0x0][0xc] ;  /* 0x00000300ff0bab82 */ /* 0x000ea20000000800 */
[----:B-1----:R-:W-:-:S04]  /*08e0*/  @P2 IMAD.WIDE.U32 R14, R15, UR8, R8 ;  /* 0x000000080f0e2c25 */ /* 0x002fc8000f8e0008 */
[----:B--2---:R-:W-:-:S04]  /*08f0*/  @!P2 IMAD.WIDE.U32 R10, R8, R11, R2 ;  /* 0x0000000b080aa225 */ /* 0x004fc800078e0002 */
[----:B------:R-:W-:Y:S02]  /*0900*/  @P2 IMAD.MOV.U32 R2, RZ, RZ, R14 ;  /* 0x000000ffff022224 */ /* 0x000fe400078e000e */
[----:B------:R-:W-:Y:S02]  /*0910*/  @P2 IMAD.IADD R3, R15, 0x1, R17 ;  /* 0x000000010f032824 */ /* 0x000fe400078e0211 */
[----:B------:R-:W-:Y:S02]  /*0920*/  @!P2 IMAD.MOV.U32 R2, RZ, RZ, R10 ;  /* 0x000000ffff02a224 */ /* 0x000fe400078e000a */
[----:B------:R-:W-:Y:S01]  /*0930*/  @!P2 IMAD.MOV.U32 R3, RZ, RZ, R11 ;  /* 0x000000ffff03a224 */ /* 0x000fe200078e000b */
[----:B------:R-:W-:Y:S06]  /*0940*/  @!P3 BRA `(.L_x_5) ;  /* 0x00000000000cb947 */ /* 0x000fec0003800000 */
[----:B------:R-:W-:Y:S01]  /*0950*/  UCGABAR_WAIT ;  /* 0x0000000000007dc7 */ /* 0x000fe20008000000 */
[----:B------:R-:W-:Y:S01]  /*0960*/  CCTL.IVALL ;  /* 0x00000000ff00798f */ /* 0x000fe20002000000 */
[----:B------:R-:W-:Y:S05]  /*0970*/  BRA `(.L_x_6) ;  /* 0x0000000000047947 */ /* 0x000fea0003800000 */
.L_x_5:
[----:B------:R-:W-:Y:S06]  /*0980*/  BAR.SYNC.DEFER_BLOCKING 0x0 ;  /* 0x0000000000007b1d */ /* 0x000fec0000010000 */
.L_x_6:
[----:B------:R-:W-:Y:S05]  /*0990*/  @!P4 BRA `(.L_x_7) ;  /* 0x0000007400b0c947 */ /* 0x000fea0003800000 */
[----:B------:R-:W-:-:S13]  /*09a0*/  ISETP.GT.U32.AND P0, PT, R16, 0x1, PT ;  /* 0x000000011000780c */ /* 0x000fda0003f04070 */
[----:B0-----:R-:W-:Y:S05]  /*09b0*/  @P0 EXIT ;  /* 0x000000000000094d */ /* 0x001fea0003800000 */
[----:B------:R-:W-:Y:S01]  /*09c0*/  ULDC.64 UR4, c[0x0][0x650] ;  /* 0x0001940000047ab9 */ /* 0x000fe20000000a00 */
[----:B------:R-:W-:Y:S01]  /*09d0*/  PRMT R14, RZ, 0x7610, R14 ;  /* 0x00007610ff0e7816 */ /* 0x000fe2000000000e */
[----:B------:R-:W-:Y:S01]  /*09e0*/  IMAD.MOV.U32 R10, RZ, RZ, -0x1 ;  /* 0xffffffffff0a7424 */ /* 0x000fe200078e00ff */
[----:B------:R-:W-:Y:S01]  /*09f0*/  ISETP.GE.U32.AND P0, PT, R2, UR4, PT ;  /* 0x0000000402007c0c */ /* 0x000fe2000bf06070 */
[----:B------:R-:W-:Y:S02]  /*0a00*/  IMAD.MOV.U32 R11, RZ, RZ, -0x1 ;  /* 0xffffffffff0b7424 */ /* 0x000fe400078e00ff */
[----:B------:R-:W-:Y:S01]  /*0a10*/  IMAD.MOV.U32 R7, RZ, RZ, -0x1 ;  /* 0xffffffffff077424 */ /* 0x000fe200078e00ff */
[----:B------:R-:W-:-:S13]  /*0a20*/  ISETP.GE.U32.AND.EX P0, PT, R3, UR5, PT, P0 ;  /* 0x0000000503007c0c */ /* 0x000fda000bf06100 */
[----:B------:R-:W-:Y:S05]  /*0a30*/  @P0 BRA `(.L_x_8) ;  /* 0x0000000400280947 */ /* 0x000fea0003800000 */
[----:B------:R-:W0:Y:S01]  /*0a40*/  LDC.64 R22, c[0x0][0x628] ;  /* 0x00018a00ff167b82 */ /* 0x000e220000000a00 */
[----:B------:R-:W-:Y:S02]  /*0a50*/  IMAD.MOV.U32 R10, RZ, RZ, R2 ;  /* 0x000000ffff0a7224 */ /* 0x000fe400078e0002 */
[----:B------:R-:W-:-:S05]  /*0a60*/  IMAD.MOV.U32 R11, RZ, RZ, R3 ;  /* 0x000000ffff0b7224 */ /* 0x000fca00078e0003 */
[----:B------:R-:W1:Y:S08]  /*0a70*/  LDC R18, c[0x0][0x630] ;  /* 0x00018c00ff127b82 */ /* 0x000e700000000800 */
[----:B------:R-:W2:Y:S01]  /*0a80*/  LDC.64 R24, c[0x0][0x620] ;  /* 0x00018800ff187b82 */ /* 0x000ea20000000a00 */
[----:B0-----:R-:W-:-:S04]  /*0a90*/  ISETP.NE.U32.AND P0, PT, R22, RZ, PT ;  /* 0x000000ff1600720c */ /* 0x001fc80003f05070 */
[----:B------:R-:W-:-:S13]  /*0aa0*/  ISETP.NE.AND.EX P0, PT, R23, RZ, PT, P0 ;  /* 0x000000ff1700720c */ /* 0x000fda0003f05300 */
[----:B-12---:R-:W-:Y:S05]  /*0ab0*/  @!P0 BRA `(.L_x_9) ;  /* 0x0000000000288947 */ /* 0x006fea0003800000 */
[----:B------:R-:W0:Y:S02]  /*0ac0*/  LDC R7, c[0x0][0x634] ;  /* 0x00018d00ff077b82 */ /* 0x000e240000000800 */
[----:B0-----:R-:W-:-:S05]  /*0ad0*/  IADD3 R7, P0, R2, R7, RZ ;  /* 0x0000000702077210 */ /* 0x001fca0007f1e0ff */
[----:B------:R-:W-:-:S04]  /*0ae0*/  IMAD.X R19, RZ, RZ, R3, P0 ;  /* 0x000000ffff137224 */ /* 0x000fc800000e0603 */
[----:B------:R-:W-:-:S04]  /*0af0*/  IMAD.WIDE.U32 R10, R19, R22, RZ ;  /* 0x00000016130a7225 */ /* 0x000fc800078e00ff */
[----:B------:R-:W-:-:S04]  /*0b00*/  IMAD.WIDE.U32 R14, P0, R7, R23, R10 ;  /* 0x00000017070e7225 */ /* 0x000fc8000780000a */
[----:B------:R-:W-:-:S04]  /*0b10*/  IMAD.WIDE.U32 R10, R7, R22, RZ ;  /* 0x00000016070a7225 */ /* 0x000fc800078e00ff */
[----:B------:R-:W-:Y:S01]  /*0b20*/  IMAD.X R17, RZ, RZ, RZ, P0 ;  /* 0x000000ffff117224 */ /* 0x000fe200000e06ff */
[----:B------:R-:W-:Y:S01]  /*0b30*/  IADD3 RZ, P0, R11, R14, RZ ;  /* 0x0000000e0bff7210 */ /* 0x000fe20007f1e0ff */
[----:B------:R-:W-:-:S04]  /*0b40*/  IMAD.MOV.U32 R16, RZ, RZ, R15 ;  /* 0x000000ffff107224 */ /* 0x000fc800078e000f */
[----:B------:R-:W-:-:S08]  /*0b50*/  IMAD.WIDE.U32.X R10, R19, R23, R16, P0 ;  /* 0x00000017130a7225 */ /* 0x000fd000000e0410 */
.L_x_9:
[----:B------:R-:W0:Y:S01]  /*0b60*/  LDC.64 R26, c[0x0][0x640] ;  /* 0x00019000ff1a7b82 */ /* 0x000e220000000a00 */
[--C-:B------:R-:W-:Y:S01]  /*0b70*/  SHF.R.U64 R28, R10, R18, R11.reuse ;  /* 0x000000120a1c7219 */ /* 0x100fe2000000120b */
[----:B------:R-:W-:Y:S01]  /*0b80*/  IMAD R29, R13, R20, R8 ;  /* 0x000000140d1d7224 */ /* 0x000fe200078e0208 */
[----:B------:R-:W-:Y:S01]  /*0b90*/  SHF.R.U32.HI R7, RZ, R18, R11 ;  /* 0x00000012ff077219 */ /* 0x000fe2000001160b */
[----:B------:R-:W-:Y:S01]  /*0ba0*/  IMAD.MOV.U32 R23, RZ, RZ, 0x1 ;  /* 0x00000001ff177424 */ /* 0x000fe200078e00ff */
[----:B------:R-:W-:-:S03]  /*0bb0*/  IADD3 R9, P0, RZ, -R28, RZ ;  /* 0x8000001cff097210 */ /* 0x000fc60007f1e0ff */
[----:B------:R-:W1:Y:S02]  /*0bc0*/  LDC R16, c[0x0][0x618] ;  /* 0x00018600ff107b82 */ /* 0x000e640000000800 */
[----:B------:R-:W-:Y:S02]  /*0bd0*/  IMAD.X R7, RZ, RZ, ~R7, P0 ;  /* 0x000000ffff077224 */ /* 0x000fe400000e0e07 */
[----:B------:R-:W-:-:S04]  /*0be0*/  IMAD.WIDE.U32 R10, R9, R24, R2 ;  /* 0x00000018090a7225 */ /* 0x000fc800078e0002 */
[----:B------:R-:W2:Y:S01]  /*0bf0*/  LDC R15, c[0x0][0x608] ;  /* 0x00018200ff0f7b82 */ /* 0x000ea20000000800 */
[----:B------:R-:W-:-:S04]  /*0c00*/  IMAD R14, R7, R24, RZ ;  /* 0x00000018070e7224 */ /* 0x000fc800078e02ff */
[----:B------:R-:W-:-:S03]  /*0c10*/  IMAD R7, R9, R25, R14 ;  /* 0x0000001909077224 */ /* 0x000fc600078e020e */
[----:B------:R-:W3:Y:S01]  /*0c20*/  LDC R22, c[0x0][0x658] ;  /* 0x00019600ff167b82 */ /* 0x000ee20000000800 */
[----:B------:R-:W-:Y:S01]  /*0c30*/  IMAD.IADD R7, R11, 0x1, R7 ;  /* 0x000000010b077824 */ /* 0x000fe200078e0207 */
[----:B0-----:R-:W-:-:S04]  /*0c40*/  ISETP.NE.U32.AND P0, PT, R26, RZ, PT ;  /* 0x000000ff1a00720c */ /* 0x001fc80003f05070 */
[----:B------:R-:W-:Y:S02]  /*0c50*/  ISETP.NE.AND.EX P0, PT, R27, RZ, PT, P0 ;  /* 0x000000ff1b00720c */ /* 0x000fe40003f05300 */
[----:B------:R-:W0:Y:S01]  /*0c60*/  LDC R18, c[0x0][0x600] ;  /* 0x00018000ff127b82 */ /* 0x000e220000000800 */
[-CC-:B-1----:R-:W-:Y:S02]  /*0c70*/  SHF.R.U64 R19, R10, R16.reuse, R7.reuse ;  /* 0x000000100a137219 */ /* 0x182fe40000001207 */
[----:B------:R-:W-:Y:S01]  /*0c80*/  SHF.R.U32.HI R10, RZ, R16, R7 ;  /* 0x00000010ff0a7219 */ /* 0x000fe20000011607 */
[----:B------:R-:W-:-:S04]  /*0c90*/  IMAD.MOV.U32 R7, RZ, RZ, -0x1 ;  /* 0xffffffffff077424 */ /* 0x000fc800078e00ff */
[----:B------:R-:W1:Y:S01]  /*0ca0*/  LDC R21, c[0x0][0x648] ;  /* 0x00019200ff157b82 */ /* 0x000e620000000800 */
[-CC-:B--2---:R-:W-:Y:S02]  /*0cb0*/  SHF.R.U64 R16, R19, R15.reuse, R10.reuse ;  /* 0x0000000f13107219 */ /* 0x184fe4000000120a */
[----:B------:R-:W-:-:S05]  /*0cc0*/  SHF.R.U32.HI R9, RZ, R15, R10 ;  /* 0x0000000fff097219 */ /* 0x000fca000001160a */
[----:B------:R-:W2:Y:S01]  /*0cd0*/  LDC R24, c[0x0][0x638] ;  /* 0x00018e00ff187b82 */ /* 0x000ea20000000800 */
[-CC-:B---3--:R-:W-:Y:S02]  /*0ce0*/  SHF.R.U64 R20, R16, R22.reuse, R9.reuse ;  /* 0x0000001610147219 */ /* 0x188fe40000001209 */
[-C--:B------:R-:W-:Y:S02]  /*0cf0*/  SHF.L.U32 R7, R7, R22.reuse, RZ ;  /* 0x0000001607077219 */ /* 0x080fe400000006ff */
[----:B------:R-:W-:Y:S01]  /*0d00*/  SHF.R.U32.HI R9, RZ, R22, R9 ;  /* 0x00000016ff097219 */ /* 0x000fe20000011609 */
[----:B------:R-:W-:Y:S01]  /*0d10*/  IMAD.MOV.U32 R8, RZ, RZ, R20 ;  /* 0x000000ffff087224 */ /* 0x000fe200078e0014 */
[----:B------:R-:W-:Y:S01]  /*0d20*/  LOP3.LUT R13, RZ, R7, RZ, 0x33, !PT ;  /* 0x00000007ff0d7212 */ /* 0x000fe200078e33ff */
[----:B------:R-:W3:Y:S01]  /*0d30*/  LDC R25, c[0x0][0x610] ;  /* 0x00018400ff197b82 */ /* 0x000ee20000000800 */
[----:B------:R-:W-:Y:S05]  /*0d40*/  @!P0 BRA `(.L_x_10) ;  /* 0x0000000000288947 */ /* 0x000fea0003800000 */
[----:B------:R-:W4:Y:S02]  /*0d50*/  LDC R7, c[0x0][0x64c] ;  /* 0x00019300ff077b82 */ /* 0x000f240000000800 */
[----:B----4-:R-:W-:-:S05]  /*0d60*/  IADD3 R7, P0, R20, R7, RZ ;  /* 0x0000000714077210 */ /* 0x010fca0007f1e0ff */
        /* <DEDUP_REMOVED lines=8> */
.L_x_10:
[----:B-1----:R-:W-:Y:S01]  /*0df0*/  SHF.R.U64 R9, R8, R21, R9 ;  /* 0x0000001508097219 */ /* 0x002fe20000001209 */
[----:B0-----:R-:W-:Y:S01]  /*0e00*/  VIADD R10, R18, 0xffffffff ;  /* 0xffffffff120a7836 */ /* 0x001fe20000000000 */
[----:B------:R-:W-:Y:S01]  /*0e10*/  SHF.L.U32 R7, R23, R22, RZ ;  /* 0x0000001617077219 */ /* 0x000fe200000006ff */
[----:B------:R-:W-:Y:S01]  /*0e20*/  IMAD.MOV.U32 R14, RZ, RZ, 0x1 ;  /* 0x00000001ff0e7424 */ /* 0x000fe200078e00ff */
[----:B------:R-:W-:Y:S01]  /*0e30*/  LOP3.LUT R8, R16, R13, RZ, 0xc0, !PT ;  /* 0x0000000d10087212 */ /* 0x000fe200078ec0ff */
[----:B------:R-:W-:Y:S01]  /*0e40*/  IMAD.MOV R11, RZ, RZ, -R9 ;  /* 0x000000ffff0b7224 */ /* 0x000fe200078e0a09 */
[----:B------:R-:W-:Y:S02]  /*0e50*/  SEL R12, R12, R29, !P2 ;  /* 0x0000001d0c0c7207 */ /* 0x000fe40005000000 */
[----:B------:R-:W-:Y:S01]  /*0e60*/  LOP3.LUT R10, R19, R10, RZ, 0xc0, !PT ;  /* 0x0000000a130a7212 */ /* 0x000fe200078ec0ff */
[----:B------:R-:W-:Y:S02]  /*0e70*/  IMAD R9, R7, R9, R8 ;  /* 0x0000000907097224 */ /* 0x000fe400078e0208 */
[----:B--2---:R-:W-:-:S02]  /*0e80*/  IMAD R7, R11, R24, R20 ;  /* 0x000000180b077224 */ /* 0x004fc400078e0214 */
[----:B---3--:R-:W-:Y:S02]  /*0e90*/  IMAD R12, R9, R25, R12 ;  /* 0x00000019090c7224 */ /* 0x008fe400078e020c */
[----:B------:R-:W-:-:S05]  /*0ea0*/  IMAD R7, R7, R18, R10 ;  /* 0x0000001207077224 */ /* 0x000fca00078e020a */
[----:B------:R-:W-:Y:S02]  /*0eb0*/  SEL R11, R7, R12, !P2 ;  /* 0x0000000c070b7207 */ /* 0x000fe40005000000 */
[----:B------:R-:W-:Y:S01]  /*0ec0*/  SEL R10, R12, R7, !P2 ;  /* 0x000000070c0a7207 */ /* 0x000fe20005000000 */
[----:B------:R-:W-:-:S07]  /*0ed0*/  IMAD.MOV.U32 R7, RZ, RZ, R28 ;  /* 0x000000ffff077224 */ /* 0x000fce00078e001c */
.L_x_8:
[----:B------:R-:W-:-:S08]  /*0ee0*/  NOP ;  /* 0x0000000000007918 */ /* 0x000fd00000000000 */
[----:B------:R-:W0:Y:S02]  /*0ef0*/  USETMAXREG.TRY_ALLOC.CTAPOOL UP0, 0xe8 ;  /* 0x000000e8000079c8 */ /* 0x000e240008000600 */
[----:B0-----:R-:W-:-:S13]  /*0f00*/  PLOP3.LUT P0, PT, PT, PT, UP0, 0x80, 0x0 ;  /* 0x000000000000781c */ /* 0x001fda0003f0f008 */
[----:B------:R-:W-:Y:S05]  /*0f10*/  @!P0 BRA `(.L_x_8) ;  /* 0xfffffffc00f08947 */ /* 0x000fea000383ffff */
[----:B------:R-:W-:Y:S01]  /*0f20*/  ULDC.64 UR4, c[0x0][0x598] ;  /* 0x0001660000047ab9 */ /* 0x000fe20000000a00 */
[----:B------:R-:W-:Y:S01]  /*0f30*/  ULDC.64 UR16, c[0x0][0x208] ;  /* 0x0000820000107ab9 */ /* 0x000fe20000000a00 */
[----:B------:R-:W-:-:S04]  /*0f40*/  ISETP.NE.U32.AND P0, PT, RZ, UR4, PT ;  /* 0x00000004ff007c0c */ /* 0x000fc8000bf05070 */
[----:B------:R-:W-:-:S13]  /*0f50*/  ISETP.NE.AND.EX P0, PT, RZ, UR5, PT, P0 ;  /* 0x00000005ff007c0c */ /* 0x000fda000bf05300 */
[----:B------:R-:W-:Y:S05]  /*0f60*/  @!P0 BRA `(.L_x_11) ;  /* 0x00000000001c8947 */ /* 0x000fea0003800000 */
[----:B------:R-:W0:Y:S02]  /*0f70*/  LDC.64 R8, c[0x0][0x598] ;  /* 0x00016600ff087b82 */ /* 0x000e240000000a00 */
[----:B0-----:R-:W2:Y:S02]  /*0f80*/  LDG.E.64 R8, desc[UR16][R8.64] ;  /* 0x0000001008087981 */ /* 0x001ea4000c1e1b00 */
[----:B--2---:R-:W-:-:S04]  /*0f90*/  ISETP.NE.U32.AND P0, PT, R8, RZ, PT ;  /* 0x000000ff0800720c */ /* 0x004fc80003f05070 */
[----:B------:R-:W-:-:S13]  /*0fa0*/  ISETP.NE.AND.EX P0, PT, R9, RZ, PT, P0 ;  /* 0x000000ff0900720c */ /* 0x000fda0003f05300 */
[----:B------:R-:W-:Y:S05]  /*0fb0*/  @!P0 BRA `(.L_x_11) ;  /* 0x0000000000088947 */ /* 0x000fea0003800000 */
[----:B------:R0:W5:Y:S01]  /*0fc0*/  LD.E R8, desc[UR16][R8.64] ;  /* 0x0000001008087980 */ /* 0x000162000c101900 */
[----:B------:R-:W-:Y:S05]  /*0fd0*/  BRA `(.L_x_12) ;  /* 0x0000000000207947 */ /* 0x000fea0003800000 */
.L_x_11:
[----:B------:R-:W-:Y:S02]  /*0fe0*/  ULDC.64 UR4, c[0x0][0x588] ;  /* 0x0001620000047ab9 */ /* 0x000fe40000000a00 */
[----:B------:R-:W-:-:S04]  /*0ff0*/  ISETP.NE.U32.AND P0, PT, RZ, UR4, PT ;  /* 0x00000004ff007c0c */ /* 0x000fc8000bf05070 */
[----:B------:R-:W-:-:S13]  /*1000*/  ISETP.NE.AND.EX P0, PT, RZ, UR5, PT, P0 ;  /* 0x00000005ff007c0c */ /* 0x000fda000bf05300 */
[----:B------:R-:W-:Y:S05]  /*1010*/  @!P0 BRA `(.L_x_13) ;  /* 0x00000000000c8947 */ /* 0x000fea0003800000 */
[----:B------:R-:W0:Y:S02]  /*1020*/  LDC.64 R8, c[0x0][0x588] ;  /* 0x00016200ff087b82 */ /* 0x000e240000000a00 */
[----:B0-----:R1:W5:Y:S01]  /*1030*/  LDG.E R8, desc[UR16][R8.64] ;  /* 0x0000001008087981 */ /* 0x001362000c1e1900 */
[----:B------:R-:W-:Y:S05]  /*1040*/  BRA `(.L_x_12) ;  /* 0x0000000000047947 */ /* 0x000fea0003800000 */
.L_x_13:
[----:B------:R-:W2:Y:S02]  /*1050*/  LDC R8, c[0x0][0x580] ;  /* 0x00016000ff087b82 */ /* 0x000ea40000000800 */
.L_x_12:
[----:B------:R-:W-:Y:S02]  /*1060*/  ULDC.64 UR4, c[0x0][0x5a0] ;  /* 0x0001680000047ab9 */ /* 0x000fe40000000a00 */
[----:B------:R-:W-:-:S04]  /*1070*/  ISETP.NE.U32.AND P0, PT, RZ, UR4, PT ;  /* 0x00000004ff007c0c */ /* 0x000fc8000bf05070 */
[----:B------:R-:W-:-:S13]  /*1080*/  ISETP.NE.AND.EX P0, PT, RZ, UR5, PT, P0 ;  /* 0x00000005ff007c0c */ /* 0x000fda000bf05300 */
[----:B------:R-:W-:Y:S05]  /*1090*/  @!P0 BRA `(.L_x_14) ;  /* 0x00000000001c8947 */ /* 0x000fea0003800000 */
[----:B------:R-:W3:Y:S02]  /*10a0*/  LDC.64 R12, c[0x0][0x5a0] ;  /* 0x00016800ff0c7b82 */ /* 0x000ee40000000a00 */
[----:B---3--:R-:W3:Y:S02]  /*10b0*/  LDG.E.64 R12, desc[UR16][R12.64] ;  /* 0x000000100c0c7981 */ /* 0x008ee4000c1e1b00 */
[----:B---3--:R-:W-:-:S04]  /*10c0*/  ISETP.NE.U32.AND P0, PT, R12, RZ, PT ;  /* 0x000000ff0c00720c */ /* 0x008fc80003f05070 */
[----:B------:R-:W-:-:S13]  /*10d0*/  ISETP.NE.AND.EX P0, PT, R13, RZ, PT, P0 ;  /* 0x000000ff0d00720c */ /* 0x000fda0003f05300 */
[----:B------:R-:W-:Y:S05]  /*10e0*/  @!P0 BRA `(.L_x_14) ;  /* 0x0000000000088947 */ /* 0x000fea0003800000 */
[----:B01----:R0:W5:Y:S01]  /*10f0*/  LD.E R9, desc[UR16][R12.64] ;  /* 0x000000100c097980 */ /* 0x003162000c101900 */
[----:B------:R-:W-:Y:S05]  /*1100*/  BRA `(.L_x_15) ;  /* 0x0000000000207947 */ /* 0x000fea0003800000 */
.L_x_14:
[----:B------:R-:W-:Y:S02]  /*1110*/  ULDC.64 UR4, c[0x0][0x590] ;  /* 0x0001640000047ab9 */ /* 0x000fe40000000a00 */
[----:B------:R-:W-:-:S04]  /*1120*/  ISETP.NE.U32.AND P0, PT, RZ, UR4, PT ;  /* 0x00000004ff007c0c */ /* 0x000fc8000bf05070 */
[----:B------:R-:W-:-:S13]  /*1130*/  ISETP.NE.AND.EX P0, PT, RZ, UR5, PT, P0 ;  /* 0x00000005ff007c0c */ /* 0x000fda000bf05300 */
[----:B------:R-:W-:Y:S05]  /*1140*/  @!P0 BRA `(.L_x_16) ;  /* 0x00000000000c8947 */ /* 0x000fea0003800000 */
[----:B------:R-:W0:Y:S02]  /*1150*/  LDC.64 R12, c[0x0][0x590] ;  /* 0x00016400ff0c7b82 */ /* 0x000e240000000a00 */
[----:B01----:R1:W5:Y:S01]  /*1160*/  LDG.E R9, desc[UR16][R12.64] ;  /* 0x000000100c097981 */ /* 0x003362000c1e1900 */
[----:B------:R-:W-:Y:S05]  /*1170*/  BRA `(.L_x_15) ;  /* 0x0000000000047947 */ /* 0x000fea0003800000 */
.L_x_16:
[----:B01----:R-:W3:Y:S02]  /*1180*/  LDC R9, c[0x0][0x584] ;  /* 0x00016100ff097b82 */ /* 0x003ee40000000800 */
.L_x_15:
[----:B------:R-:W-:-:S13]  /*1190*/  LOP3.LUT P0, RZ, R14, 0xff, RZ, 0xc0, !PT ;  /* 0x000000ff0eff7812 */ /* 0x000fda000780c0ff */
[----:B------:R-:W-:Y:S05]  /*11a0*/  @!P0 EXIT ;  /* 0x000000000000894d */ /* 0x000fea0003800000 */
[----:B------:R-:W-:Y:S01]  /*11b0*/  ULDC UR4, c[0x0][0x28c] ;  /* 0x0000a30000047ab9 */ /* 0x000fe20000000800 */
[----:B------:R-:W-:Y:S01]  /*11c0*/  LOP3.LUT R142, R4, 0x1, RZ, 0xfc, !PT ;  /* 0x00000001048e7812 */ /* 0x000fe200078efcff */
[----:B------:R-:W-:-:S04]  /*11d0*/  UIADD3 UR4, UR4, 0x7f, URZ ;  /* 0x0000007f04047890 */ /* 0x000fc8000fffe03f */
[----:B------:R-:W-:-:S04]  /*11e0*/  USHF.R.S32.HI UR5, URZ, 0x1f, UR4 ;  /* 0x0000001f3f057899 */ /* 0x000fc80008011404 */
[----:B------:R-:W-:-:S03]  /*11f0*/  ULEA.HI UR5, UR5, UR4, URZ, 0x7 ;  /* 0x0000000405057291 */ /* 0x000fc6000f8f383f */
[----:B------:R-:W-:Y:S01]  /*1200*/  UMOV UR4, URZ ;  /* 0x0000003f00047c82 */ /* 0x000fe20008000000 */
[----:B------:R-:W-:-:S03]  /*1210*/  USHF.R.S32.HI UR9, URZ, 0x7, UR5 ;  /* 0x000000073f097899 */ /* 0x000fc60008011405 */
[----:B------:R-:W-:-:S09]  /*1220*/  UMOV UR5, URZ ;  /* 0x0000003f00057c82 */ /* 0x000fd20008000000 */
.L_x_171:
[----:B01----:R-:W-:Y:S01]  /*1230*/  LOP3.LUT R12, R0, 0x80, RZ, 0xc0, !PT ;  /* 0x00000080000c7812 */ /* 0x003fe200078ec0ff */
[----:B------:R-:W0:Y:S01]  /*1240*/  S2UR UR13, SR_CgaCtaId ;  /* 0x00000000000d79c3 */ /* 0x000e220000008800 */
[----:B------:R-:W-:Y:S01]  /*1250*/  UMOV UR12, 0x400 ;  /* 0x00000400000c7882 */ /* 0x000fe20000000000 */
[----:B------:R-:W-:Y:S01]  /*1260*/  UMOV UR6, URZ ;  /* 0x0000003f00067c82 */ /* 0x000fe20008000000 */
[----:B------:R-:W-:Y:S01]  /*1270*/  SHF.R.U32.HI R12, RZ, 0x7, R12 ;  /* 0x00000007ff0c7819 */ /* 0x000fe2000001160c */
[----:B------:R-:W-:Y:S01]  /*1280*/  UMOV UR7, URZ ;  /* 0x0000003f00077c82 */ /* 0x000fe20008000000 */
[----:B------:R-:W-:Y:S01]  /*1290*/  UMOV UR18, UR5 ;  /* 0x0000000500127c82 */ /* 0x000fe20008000000 */
[----:B------:R-:W-:Y:S02]  /*12a0*/  CS2R R16, SRZ ;  /* 0x0000000000107805 */ /* 0x000fe4000001ff00 */
[----:B------:R-:W-:Y:S01]  /*12b0*/  CS2R R14, SRZ ;  /* 0x00000000000e7805 */ /* 0x000fe2000001ff00 */
[----:B------:R-:W1:Y:S01]  /*12c0*/  LDC R13, c[0x0][0x28c] ;  /* 0x0000a300ff0d7b82 */ /* 0x000e620000000800 */
[----:B------:R-:W4:Y:S01]  /*12d0*/  SHFL.IDX PT, R12, R12, RZ, 0x1f ;  /* 0x00001fff0c0c7589 */ /* 0x000f2200000e0000 */
[----:B------:R-:W-:-:S02]  /*12e0*/  CS2R R18, SRZ ;  /* 0x0000000000127805 */ /* 0x000fc4000001ff00 */
[----:B------:R-:W-:Y:S02]  /*12f0*/  CS2R R20, SRZ ;  /* 0x0000000000147805 */ /* 0x000fe4000001ff00 */
[----:B------:R-:W-:Y:S02]  /*1300*/  CS2R R22, SRZ ;  /* 0x0000000000167805 */ /* 0x000fe4000001ff00 */
[----:B------:R-:W-:Y:S02]  /*1310*/  CS2R R88, SRZ ;  /* 0x0000000000587805 */ /* 0x000fe4000001ff00 */
[----:B------:R-:W-:Y:S02]  /*1320*/  CS2R R90, SRZ ;  /* 0x00000000005a7805 */ /* 0x000fe4000001ff00 */
[----:B------:R-:W-:Y:S02]  /*1330*/  CS2R R94, SRZ ;  /* 0x00000000005e7805 */ /* 0x000fe4000001ff00 */
        /* <DEDUP_REMOVED lines=16> */
[----:B-1----:R-:W-:Y:S02]  /*1440*/  ISETP.GE.AND P0, PT, R13, 0x1, PT ;  /* 0x000000010d00780c */ /* 0x002fe40003f06270 */
[----:B------:R-:W-:Y:S02]  /*1450*/  CS2R R126, SRZ ;  /* 0x00000000007e7805 */ /* 0x000fe4000001ff00 */
[----:B----4-:R-:W-:-:S02]  /*1460*/  R2UR UR8, R12 ;  /* 0x000000000c0872ca */ /* 0x010fc400000e0000 */
[----:B------:R-:W-:Y:S02]  /*1470*/  CS2R R128, SRZ ;  /* 0x0000000000807805 */ /* 0x000fe4000001ff00 */
[----:B------:R-:W-:Y:S02]  /*1480*/  CS2R R130, SRZ ;  /* 0x0000000000827805 */ /* 0x000fe4000001ff00 */
[----:B------:R-:W-:Y:S02]  /*1490*/  CS2R R132, SRZ ;  /* 0x0000000000847805 */ /* 0x000fe4000001ff00 */
[----:B------:R-:W-:Y:S02]  /*14a0*/  CS2R R134, SRZ ;  /* 0x0000000000867805 */ /* 0x000fe4000001ff00 */
[----:B------:R-:W-:Y:S02]  /*14b0*/  CS2R R136, SRZ ;  /* 0x0000000000887805 */ /* 0x000fe4000001ff00 */
[----:B------:R-:W-:Y:S01]  /*14c0*/  CS2R R138, SRZ ;  /* 0x00000000008a7805 */ /* 0x000fe2000001ff00 */
[----:B------:R-:W-:Y:S01]  /*14d0*/  IMAD.MOV.U32 R141, RZ, RZ, RZ ;  /* 0x000000ffff8d7224 */ /* 0x000fe200078e00ff */
[----:B------:R-:W-:Y:S01]  /*14e0*/  CS2R R24, SRZ ;  /* 0x0000000000187805 */ /* 0x000fe2000001ff00 */
[----:B------:R-:W-:Y:S01]  /*14f0*/  IMAD.MOV.U32 R143, RZ, RZ, RZ ;  /* 0x000000ffff8f7224 */ /* 0x000fe200078e00ff */
[----:B---3--:R-:W-:Y:S01]  /*1500*/  CS2R R26, SRZ ;  /* 0x00000000001a7805 */ /* 0x008fe2000001ff00 */
[----:B------:R-:W-:Y:S01]  /*1510*/  IMAD.U32 R144, RZ, RZ, UR4 ;  /* 0x00000004ff907e24 */ /* 0x000fe2000f8e00ff */
[----:B------:R-:W-:Y:S01]  /*1520*/  CS2R R28, SRZ ;  /* 0x00000000001c7805 */ /* 0x000fe2000001ff00 */
[----:B------:R-:W-:Y:S01]  /*1530*/  ULEA.HI UR10, UR8, UR8, URZ, 0x1 ;  /* 0x00000008080a7291 */ /* 0x000fe2000f8f083f */
[----:B------:R-:W-:-:S02]  /*1540*/  CS2R R30, SRZ ;  /* 0x00000000001e7805 */ /* 0x000fc4000001ff00 */
[----:B------:R-:W-:Y:S02]  /*1550*/  CS2R R32, SRZ ;  /* 0x0000000000207805 */ /* 0x000fe4000001ff00 */
[----:B------:R-:W-:Y:S01]  /*1560*/  CS2R R34, SRZ ;  /* 0x0000000000227805 */ /* 0x000fe2000001ff00 */
[----:B------:R-:W-:Y:S01]  /*1570*/  ULOP3.LUT UR11, UR10, 0x7fffe, URZ, 0xc0, !UPT ;  /* 0x0007fffe0a0b7892 */ /* 0x000fe2000f8ec03f */
[----:B------:R-:W-:Y:S01]  /*1580*/  CS2R R36, SRZ ;  /* 0x0000000000247805 */ /* 0x000fe2000001ff00 */
[----:B0-----:R-:W-:Y:S01]  /*1590*/  ULEA UR10, UR13, UR12, 0x18 ;  /* 0x0000000c0d0a7291 */ /* 0x001fe2000f8ec03f */
[----:B------:R-:W-:Y:S01]  /*15a0*/  CS2R R38, SRZ ;  /* 0x0000000000267805 */ /* 0x000fe2000001ff00 */
[----:B------:R-:W-:Y:S01]  /*15b0*/  UIADD3 UR11, UR8, -UR11, URZ ;  /* 0x8000000b080b7290 */ /* 0x000fe2000fffe03f */
[----:B------:R-:W-:Y:S02]  /*15c0*/  CS2R R40, SRZ ;  /* 0x0000000000287805 */ /* 0x000fe4000001ff00 */
[----:B------:R-:W-:Y:S01]  /*15d0*/  CS2R R42, SRZ ;  /* 0x00000000002a7805 */ /* 0x000fe2000001ff00 */
[----:B------:R-:W-:Y:S01]  /*15e0*/  UMOV UR8, URZ ;  /* 0x0000003f00087c82 */ /* 0x000fe20008000000 */
[----:B------:R-:W-:Y:S01]  /*15f0*/  ULEA UR11, UR11, UR10, 0xd ;  /* 0x0000000a0b0b7291 */ /* 0x000fe2000f8e683f */
[----:B------:R-:W-:-:S02]  /*1600*/  CS2R R44, SRZ ;  /* 0x00000000002c7805 */ /* 0x000fc4000001ff00 */
[----:B------:R-:W-:Y:S02]  /*1610*/  CS2R R46, SRZ ;  /* 0x00000000002e7805 */ /* 0x000fe4000001ff00 */
[----:B------:R-:W-:Y:S01]  /*1620*/  CS2R R48, SRZ ;  /* 0x0000000000307805 */ /* 0x000fe2000001ff00 */
[----:B------:R-:W-:Y:S01]  /*1630*/  UIADD3 UR11, UR11, 0x180, URZ ;  /* 0x000001800b0b7890 */ /* 0x000fe2000fffe03f */
[----:B------:R-:W-:Y:S02]  /*1640*/  CS2R R50, SRZ ;  /* 0x0000000000327805 */ /* 0x000fe4000001ff00 */
[----:B------:R-:W-:Y:S02]  /*1650*/  CS2R R52, SRZ ;  /* 0x0000000000347805 */ /* 0x000fe4000001ff00 */
[----:B------:R-:W-:Y:S01]  /*1660*/  CS2R R54, SRZ ;  /* 0x0000000000367805 */ /* 0x000fe2000001ff00 */
[----:B------:R-:W-:Y:S01]  /*1670*/  USHF.R.U32.HI UR11, URZ, 0x4, UR11 ;  /* 0x000000043f0b7899 */ /* 0x000fe2000801160b */
[----:B------:R-:W-:-:S02]  /*1680*/  CS2R R56, SRZ ;  /* 0x0000000000387805 */ /* 0x000fc4000001ff00 */
[----:B------:R-:W-:Y:S02]  /*1690*/  CS2R R58, SRZ ;  /* 0x00000000003a7805 */ /* 0x000fe4000001ff00 */
[----:B------:R-:W-:Y:S01]  /*16a0*/  CS2R R60, SRZ ;  /* 0x00000000003c7805 */ /* 0x000fe2000001ff00 */
[----:B------:R-:W-:Y:S01]  /*16b0*/  ULOP3.LUT UR11, UR11, 0x3fff, URZ, 0xc0, !UPT ;  /* 0x00003fff0b0b7892 */ /* 0x000fe2000f8ec03f */
        /* <DEDUP_REMOVED lines=12> */
[----:B------:R-:W-:Y:S01]  /*1780*/  CS2R R86, SRZ ;  /* 0x0000000000567805 */ /* 0x000fe2000001ff00 */
[----:B------:R-:W-:Y:S06]  /*1790*/  @!P0 BRA `(.L_x_17) ;  /* 0x0000000800608947 */ /* 0x000fec0003800000 */
[----:B------:R-:W-:-:S13]  /*17a0*/  ISETP.NE.AND P1, PT, R142, 0x3, PT ;  /* 0x000000038e00780c */ /* 0x000fda0003f25270 */
[----:B------:R-:W-:Y:S05]  /*17b0*/  @!P1 BRA `(.L_x_18) ;  /* 0x0000000000049947 */ /* 0x000fea0003800000 */
[----:B------:R-:W-:Y:S01]  /*17c0*/  BPT.TRAP 0x1 ;  /* 0x000000040000795c */ /* 0x000fe20000300000 */
.L_x_18:
[----:B------:R-:W-:Y:S01]  /*17d0*/  ULEA UR6, UR5, UR10, 0x3 ;  /* 0x0000000a05067291 */ /* 0x000fe2000f8e183f */
[----:B------:R-:W-:-:S05]  /*17e0*/  IMAD.U32 R12, RZ, RZ, UR4 ;  /* 0x00000004ff0c7e24 */ /* 0x000fca000f8e00ff */
[----:B------:R-:W-:-:S04]  /*17f0*/  SHF.L.U32 R12, R12, 0x1f, RZ ;  /* 0x0000001f0c0c7819 */ /* 0x000fc800000006ff */
[----:B------:R0:W1:Y:S01]  /*1800*/  SYNCS.PHASECHK.TRANS64.TRYWAIT P0, [UR6], R12 ;  /* 0x0000000cff0075a7 */ /* 0x0000620008000146 */
[----:B------:R-:W-:Y:S05]  /*1810*/  @!P1 BRA `(.L_x_19) ;  /* 0x0000000000049947 */ /* 0x000fea0003800000 */
[----:B------:R-:W-:Y:S01]  /*1820*/  BPT.TRAP 0x1 ;  /* 0x000000040000795c */ /* 0x000fe20000300000 */
.L_x_19:
[----:B-1----:R-:W-:Y:S05]  /*1830*/  @P0 BRA `(.L_x_20) ;  /* 0x0000000000080947 */ /* 0x002fea0003800000 */
[----:B------:R-:W1:Y:S02]  /*1840*/  SYNCS.PHASECHK.TRANS64.TRYWAIT P0, [UR6], R12 ;  /* 0x0000000cff0075a7 */ /* 0x000e640008000146 */
[----:B-1----:R-:W-:Y:S05]  /*1850*/  @!P0 BRA `(.L_x_21) ;  /* 0x0000007c00cc8947 */ /* 0x002fea0003800000 */
.L_x_20:
[----:B------:R-:W-:Y:S01]  /*1860*/  UIADD3 UR6, UR10, 0x1c180, URZ ;  /* 0x0001c1800a067890 */ /* 0x000fe2000fffe03f */
[----:B------:R-:W-:Y:S01]  /*1870*/  WARPGROUP.ARRIVE ;  /* 0x00000000000079c5 */ /* 0x000fe20000000000 */
[----:B------:R-:W-:Y:S01]  /*1880*/  ULOP3.LUT UR8, UR11, 0x10000, URZ, 0xfc, !UPT ;  /* 0x000100000b087892 */ /* 0x000fe2000f8efc3f */
[----:B------:R-:W-:Y:S01]  /*1890*/  CS2R R16, SRZ ;  /* 0x0000000000107805 */ /* 0x000fe2000001ff00 */
[----:B------:R-:W-:Y:S01]  /*18a0*/  USHF.R.U32.HI UR6, URZ, 0x4, UR6 ;  /* 0x000000043f067899 */ /* 0x000fe20008011606 */
[----:B------:R-:W-:Y:S01]  /*18b0*/  CS2R R14, SRZ ;  /* 0x00000000000e7805 */ /* 0x000fe2000001ff00 */
[----:B------:R-:W-:Y:S01]  /*18c0*/  UMOV UR13, 0x40000040 ;  /* 0x40000040000d7882 */ /* 0x000fe20000000000 */
[----:B------:R-:W-:Y:S01]  /*18d0*/  UMOV UR15, 0x40000040 ;  /* 0x40000040000f7882 */ /* 0x000fe20000000000 */
[----:B------:R-:W-:Y:S01]  /*18e0*/  ULOP3.LUT UR6, UR6, 0x3fff, URZ, 0xc0, !UPT ;  /* 0x00003fff06067892 */ /* 0x000fe2000f8ec03f */
[----:B------:R-:W-:Y:S02]  /*18f0*/  CS2R R18, SRZ ;  /* 0x0000000000127805 */ /* 0x000fe4000001ff00 */
[----:B------:R-:W-:-:S02]  /*1900*/  CS2R R20, SRZ ;  /* 0x0000000000147805 */ /* 0x000fc4000001ff00 */
[----:B------:R-:W-:Y:S01]  /*1910*/  CS2R R22, SRZ ;  /* 0x0000000000167805 */ /* 0x000fe2000001ff00 */
[----:B------:R-:W-:Y:S01]  /*1920*/  ULOP3.LUT UR7, UR6, 0x10000, URZ, 0xfc, !UPT ;  /* 0x0001000006077892 */ /* 0x000fe2000f8efc3f */
[----:B------:R-:W-:Y:S01]  /*1930*/  CS2R R88, SRZ ;  /* 0x0000000000587805 */ /* 0x000fe2000001ff00 */
[----:B------:R-:W-:Y:S01]  /*1940*/  ULEA UR6, UR5, UR8, 0xa ;  /* 0x0000000805067291 */ /* 0x000fe2000f8e503f */
[----:B------:R-:W-:Y:S01]  /*1950*/  CS2R R90, SRZ ;  /* 0x00000000005a7805 */ /* 0x000fe2000001ff00 */
[----:B------:R-:W-:Y:S01]  /*1960*/  ULEA UR7, UR5, UR7, 0xa ;  /* 0x0000000705077291 */ /* 0x000fe2000f8e503f */
[----:B------:R-:W-:Y:S02]  /*1970*/  CS2R R94, SRZ ;  /* 0x00000000005e7805 */ /* 0x000fe4000001ff00 */
[----:B------:R-:W-:Y:S02]  /*1980*/  CS2R R92, SRZ ;  /* 0x00000000005c7805 */ /* 0x000fe4000001ff00 */
[----:B------:R-:W-:-:S02]  /*1990*/  CS2R R96, SRZ ;  /* 0x0000000000607805 */ /* 0x000fc4000001ff00 */
[----:B------:R-:W-:Y:S01]  /*19a0*/  CS2R R98, SRZ ;  /* 0x0000000000627805 */ /* 0x000fe2000001ff00 */
[----:B------:R-:W-:Y:S01]  /*19b0*/  UMOV UR12, UR6 ;  /* 0x00000006000c7c82 */ /* 0x000fe20008000000 */
[----:B------:R-:W-:Y:S01]  /*19c0*/  CS2R R100, SRZ ;  /* 0x0000000000647805 */ /* 0x000fe2000001ff00 */
[----:B------:R-:W-:Y:S01]  /*19d0*/  UMOV UR14, UR7 ;  /* 0x00000007000e7c82 */ /* 0x000fe20008000000 */
[----:B------:R-:W-:Y:S01]  /*19e0*/  CS2R R102, SRZ ;  /* 0x0000000000667805 */ /* 0x000fe2000001ff00 */
[----:B------:R-:W-:Y:S01]  /*19f0*/  QGMMA.64x128x32.F32.E4M3.E4M3 R24, gdesc[UR12], RZ, !UPT ;  /* 0x01e000000c1879f3 */ /* 0x000fe2000c7008ff */
[----:B------:R-:W-:Y:S01]  /*1a00*/  UIADD3 UR12, UR6, 0x2, URZ ;  /* 0x00000002060c7890 */ /* 0x000fe2000fffe03f */
[----:B------:R-:W-:Y:S01]  /*1a10*/  CS2R R104, SRZ ;  /* 0x0000000000687805 */ /* 0x000fe2000001ff00 */
[----:B------:R-:W-:Y:S01]  /*1a20*/  UIADD3 UR14, UR7, 0x2, URZ ;  /* 0x00000002070e7890 */ /* 0x000fe2000fffe03f */
[----:B------:R-:W-:Y:S01]  /*1a30*/  CS2R R106, SRZ ;  /* 0x00000000006a7805 */ /* 0x000fe2000001ff00 */
[----:B------:R-:W-:Y:S01]  /*1a40*/  UMOV UR13, 0x40000040 ;  /* 0x40000040000d7882 */ /* 0x000fe20000000000 */
[----:B------:R-:W-:Y:S01]  /*1a50*/  UMOV UR15, 0x40000040 ;  /* 0x40000040000f7882 */ /* 0x000fe20000000000 */
        /* <DEDUP_REMOVED lines=16> */
[----:B------:R-:W-:Y:S02]  /*1b60*/  IMAD.MOV.U32 R141, RZ, RZ, RZ ;  /* 0x000000ffff8d7224 */ /* 0x000fe400078e00ff */
[----:B------:R-:W-:Y:S01]  /*1b70*/  IMAD.MOV.U32 R143, RZ, RZ, RZ ;  /* 0x000000ffff8f7224 */ /* 0x000fe200078e00ff */
[----:B------:R-:W-:Y:S01]  /*1b80*/  QGMMA.64x128x32.F32.E4M3.E4M3 R24, gdesc[UR12], R24 ;  /* 0x01e000000c1879f3 */ /* 0x000fe20008700818 */
[----:B------:R-:W-:Y:S02]  /*1b90*/  UIADD3 UR12, UR6, 0x4, URZ ;  /* 0x00000004060c7890 */ /* 0x000fe4000fffe03f */
[----:B------:R-:W-:Y:S01]  /*1ba0*/  UIADD3 UR14, UR7, 0x4, URZ ;  /* 0x00000004070e7890 */ /* 0x000fe2000fffe03f */
[----:B------:R-:W-:Y:S01]  /*1bb0*/  UMOV UR13, 0x40000040 ;  /* 0x40000040000d7882 */ /* 0x000fe20000000000 */
[----:B------:R-:W-:-:S07]  /*1bc0*/  UMOV UR15, 0x40000040 ;  /* 0x40000040000f7882 */ /* 0x000fce0000000000 */
[----:B------:R-:W-:Y:S01]  /*1bd0*/  QGMMA.64x128x32.F32.E4M3.E4M3 R24, gdesc[UR12], R24 ;  /* 0x01e000000c1879f3 */ /* 0x000fe20008700818 */
[----:B------:R-:W-:Y:S02]  /*1be0*/  UIADD3 UR14, UR7, 0x6, URZ ;  /* 0x00000006070e7890 */ /* 0x000fe4000fffe03f */
[----:B------:R-:W-:Y:S01]  /*1bf0*/  UIADD3 UR12, UR6, 0x6, URZ ;  /* 0x00000006060c7890 */ /* 0x000fe2000fffe03f */
[----:B------:R-:W-:Y:S01]  /*1c00*/  ULDC UR7, c[0x0][0x50c] ;  /* 0x0001430000077ab9 */ /* 0x000fe20000000800 */
[----:B------:R-:W-:Y:S01]  /*1c10*/  UMOV UR13, 0x40000040 ;  /* 0x40000040000d7882 */ /* 0x000fe20000000000 */
[----:B------:R-:W-:Y:S01]  /*1c20*/  UISETP.NE.AND UP0, UPT, UR7, 0x4, UPT ;  /* 0x000000040700788c */ /* 0x000fe2000bf05270 */
[----:B------:R-:W-:Y:S01]  /*1c30*/  UMOV UR15, 0x40000040 ;  /* 0x40000040000f7882 */ /* 0x000fe20000000000 */
[----:B------:R-:W-:Y:S02]  /*1c40*/  UMOV UR6, 0x4 ;  /* 0x0000000400067882 */ /* 0x000fe40000000000 */
[----:B------:R-:W-:-:S06]  /*1c50*/  USEL UR7, URZ, 0x1, UP0 ;  /* 0x000000013f077887 */ /* 0x000fcc0008000000 */
[----:B------:R-:W-:Y:S01]  /*1c60*/  ISETP.NE.AND P0, PT, RZ, UR7, PT ;  /* 0x00000007ff007c0c */ /* 0x000fe2000bf05270 */
[----:B------:R-:W-:-:S12]  /*1c70*/  QGMMA.64x128x32.F32.E4M3.E4M3 R24, gdesc[UR12], R24, gsb0 ;  /* 0x01e000000c1879f3 */ /* 0x000fd80008000818 */
[----:B------:R-:W-:Y:S05]  /*1c80*/  @!P0 BRA `(.L_x_22) ;  /* 0x0000000400088947 */ /* 0x000fea0003800000 */
[----:B------:R-:W-:Y:S02]  /*1c90*/  WARPGROUP.DEPBAR.LE gsb0, 0x0 ;  /* 0x00008000000079c5 */ /* 0x000fe40000010000 */
[----:B------:R-:W-:-:S01]  /*1ca0*/  FADD R143, RZ, R24 ;  /* 0x00000018ff8f7221 */ /* 0x000fc20000000000 */
[----:B------:R-:W-:Y:S01]  /*1cb0*/  FADD R138, RZ, R25 ;  /* 0x00000019ff8a7221 */ /* 0x000fe20000000000 */
        /* <DEDUP_REMOVED lines=62> */
[----:B------:R-:W-:-:S06]  /*20a0*/  UMOV UR6, URZ ;  /* 0x0000003f00067c82 */ /* 0x000fcc0008000000 */
.L_x_22:
[----:B------:R-:W-:-:S04]  /*20b0*/  UIADD3 UR18, UR5, 0x1, URZ ;  /* 0x0000000105127890 */ /* 0x000fc8000fffe03f */
[----:B------:R-:W-:-:S04]  /*20c0*/  UISETP.NE.AND UP0, UPT, UR18, 0x7, UPT ;  /* 0x000000071200788c */ /* 0x000fc8000bf05270 */
[----:B------:R-:W-:Y:S02]  /*20d0*/  USEL UR8, URZ, 0x1, UP0 ;  /* 0x000000013f087887 */ /* 0x000fe40008000000 */
[----:B------:R-:W-:Y:S02]  /*20e0*/  USEL UR18, UR18, URZ, UP0 ;  /* 0x0000003f12127287 */ /* 0x000fe40008000000 */
[----:B------:R-:W-:-:S06]  /*20f0*/  ULOP3.LUT UR8, UR4, UR8, URZ, 0x3c, !UPT ;  /* 0x0000000804087292 */ /* 0x000fcc000f8e3c3f */
[----:B------:R-:W-:Y:S01]  /*2100*/  IMAD.U32 R144, RZ, RZ, UR8 ;  /* 0x00000008ff907e24 */ /* 0x000fe2000f8e00ff */
[----:B------:R-:W-:-:S06]  /*2110*/  UMOV UR8, 0x1 ;  /* 0x0000000100087882 */ /* 0x000fcc0000000000 */
.L_x_17:
[----:B------:R-:W-:-:S04]  /*2120*/  UISETP.LT.AND UP0, UPT, UR9, 0x1, UPT ;  /* 0x000000010900788c */ /* 0x000fc8000bf01270 */
[----:B------:R-:W-:-:S04]  /*2130*/  USEL UR12, UR9, 0x1, UP0 ;  /* 0x00000001090c7887 */ /* 0x000fc80008000000 */
[----:B------:R-:W-:-:S04]  /*2140*/  UIADD3 UR12, UR9, -UR12, URZ ;  /* 0x8000000c090c7290 */ /* 0x000fc8000fffe03f */
[----:B------:R-:W-:-:S06]  /*2150*/  UISETP.GE.AND UP0, UPT, UR12, 0x1, UPT ;  /* 0x000000010c00788c */ /* 0x000fcc000bf06270 */
[----:B------:R-:W-:-:S13]  /*2160*/  PLOP3.LUT P0, PT, PT, PT, UP0, 0x80, 0x0 ;  /* 0x000000000000781c */ /* 0x000fda0003f0f008 */
[----:B------:R-:W-:Y:S05]  /*2170*/  @!P0 BRA `(.L_x_23) ;  /* 0x0000000800388947 */ /* 0x000fea0003800000 */
[----:B01----:R-:W-:Y:S01]  /*2180*/  IMAD.U32 R12, RZ, RZ, UR12 ;  /* 0x0000000cff0c7e24 */ /* 0x003fe2000f8e00ff */
[----:B------:R-:W-:Y:S01]  /*2190*/  ULDC UR19, c[0x0][0x50c] ;  /* 0x0001430000137ab9 */ /* 0x000fe20000000800 */
[----:B------:R-:W-:-:S07]  /*21a0*/  IMAD.U32 R13, RZ, RZ, UR5 ;  /* 0x00000005ff0d7e24 */ /* 0x000fce000f8e00ff */
.L_x_31:
[----:B------:R-:W-:-:S13]  /*21b0*/  ISETP.NE.AND P1, PT, R142, 0x3, PT ;  /* 0x000000038e00780c */ /* 0x000fda0003f25270 */
[----:B------:R-:W-:Y:S05]  /*21c0*/  @!P1 BRA `(.L_x_24) ;  /* 0x0000000000049947 */ /* 0x000fea0003800000 */
[----:B------:R-:W-:Y:S01]  /*21d0*/  BPT.TRAP 0x1 ;  /* 0x000000040000795c */ /* 0x000fe20000300000 */
.L_x_24:
[----:B------:R-:W0:Y:S01]  /*21e0*/  S2UR UR12, SR_CgaCtaId ;  /* 0x00000000000c79c3 */ /* 0x000e220000008800 */
[----:B------:R-:W-:Y:S01]  /*21f0*/  UMOV UR10, 0x400 ;  /* 0x00000400000a7882 */ /* 0x000fe20000000000 */
[----:B------:R-:W-:Y:S01]  /*2200*/  SHF.L.U32 R140, R144, 0x1f, RZ ;  /* 0x0000001f908c7819 */ /* 0x000fe200000006ff */
[----:B0-----:R-:W-:-:S04]  /*2210*/  ULEA UR10, UR12, UR10, 0x18 ;  /* 0x0000000a0c0a7291 */ /* 0x001fc8000f8ec03f */
[----:B------:R-:W-:-:S09]  /*2220*/  ULEA UR12, UR18, UR10, 0x3 ;  /* 0x0000000a120c7291 */ /* 0x000fd2000f8e183f */
[----:B------:R0:W1:Y:S01]  /*2230*/  SYNCS.PHASECHK.TRANS64.TRYWAIT P0, [UR12], R140 ;  /* 0x0000008cff0075a7 */ /* 0x000062000800014c */
[----:B------:R-:W-:Y:S05]  /*2240*/  @!P1 BRA `(.L_x_25) ;  /* 0x0000000000049947 */ /* 0x000fea0003800000 */
[----:B------:R-:W-:Y:S01]  /*2250*/  BPT.TRAP 0x1 ;  /* 0x000000040000795c */ /* 0x000fe20000300000 */
.L_x_25:
[----:B-1----:R-:W-:Y:S05]  /*2260*/  @P0 BRA `(.L_x_26) ;  /* 0x0000000000080947 */ /* 0x002fea0003800000 */
[----:B------:R-:W1:Y:S02]  /*2270*/  SYNCS.PHASECHK.TRANS64.TRYWAIT P0, [UR12], R140 ;  /* 0x0000008cff0075a7 */ /* 0x000e64000800014c */
[----:B-1----:R-:W-:Y:S05]  /*2280*/  @!P0 BRA `(.L_x_27) ;  /* 0x0000007400588947 */ /* 0x002fea0003800000 */
.L_x_26:
[----:B------:R-:W-:Y:S01]  /*2290*/  UIADD3 UR12, UR10, 0x1c180, URZ ;  /* 0x0001c1800a0c7890 */ /* 0x000fe2000fffe03f */
[----:B------:R-:W-:Y:S01]  /*22a0*/  WARPGROUP.ARRIVE ;  /* 0x00000000000079c5 */ /* 0x000fe20000000000 */
[----:B------:R-:W-:Y:S02]  /*22b0*/  UISETP.NE.AND UP0, UPT, UR7, URZ, UPT ;  /* 0x0000003f0700728c */ /* 0x000fe4000bf05270 */
[----:B------:R-:W-:Y:S02]  /*22c0*/  USHF.R.U32.HI UR12, URZ, 0x4, UR12 ;  /* 0x000000043f0c7899 */ /* 0x000fe4000801160c */
[----:B------:R-:W-:Y:S02]  /*22d0*/  USEL UR8, UR8, URZ, !UP0 ;  /* 0x0000003f08087287 */ /* 0x000fe4000c000000 */
[----:B------:R-:W-:Y:S02]  /*22e0*/  ULOP3.LUT UR12, UR12, 0x3fff, URZ, 0xc0, !UPT ;  /* 0x00003fff0c0c7892 */ /* 0x000fe4000f8ec03f */
[----:B------:R-:W-:-:S02]  /*22f0*/  UISETP.NE.U32.AND UP0, UPT, UR8, URZ, UPT ;  /* 0x0000003f0800728c */ /* 0x000fc4000bf05070 */
[----:B------:R-:W-:Y:S02]  /*2300*/  ULOP3.LUT UR7, UR11, 0x10000, URZ, 0xfc, !UPT ;  /* 0x000100000b077892 */ /* 0x000fe4000f8efc3f */
[----:B------:R-:W-:Y:S02]  /*2310*/  ULOP3.LUT UR8, UR12, 0x10000, URZ, 0xfc, !UPT ;  /* 0x000100000c087892 */ /* 0x000fe4000f8efc3f */
[----:B------:R-:W-:Y:S02]  /*2320*/  ULEA UR7, UR18, UR7, 0xa ;  /* 0x0000000712077291 */ /* 0x000fe4000f8e503f */
[----:B------:R-:W-:Y:S01]  /*2330*/  ULEA UR8, UR18, UR8, 0xa ;  /* 0x0000000812087291 */ /* 0x000fe2000f8e503f */
[----:B------:R-:W-:Y:S01]  /*2340*/  UMOV UR13, 0x40000040 ;  /* 0x40000040000d7882 */ /* 0x000fe20000000000 */
[----:B------:R-:W-:Y:S01]  /*2350*/  UMOV UR15, 0x40000040 ;  /* 0x40000040000f7882 */ /* 0x000fe20000000000 */
[----:B------:R-:W-:Y:S02]  /*2360*/  UIADD3 UR6, UR6, 0x4, URZ ;  /* 0x0000000406067890 */ /* 0x000fe4000fffe03f */
[----:B------:R-:W-:-:S02]  /*2370*/  UMOV UR12, UR7 ;  /* 0x00000007000c7c82 */ /* 0x000fc40008000000 */
[----:B------:R-:W-:Y:S02]  /*2380*/  UMOV UR14, UR8 ;  /* 0x00000008000e7c82 */ /* 0x000fe40008000000 */
[----:B------:R-:W-:Y:S01]  /*2390*/  QGMMA.64x128x32.F32.E4M3.E4M3 R24, gdesc[UR12], R24, UP0 ;  /* 0x01e000000c1879f3 */ /* 0x000fe2000bf00818 */
[----:B------:R-:W-:Y:S02]  /*23a0*/  UIADD3 UR12, UR7, 0x2, URZ ;  /* 0x00000002070c7890 */ /* 0x000fe4000fffe03f */
[----:B------:R-:W-:Y:S01]  /*23b0*/  UIADD3 UR14, UR8, 0x2, URZ ;  /* 0x00000002080e7890 */ /* 0x000fe2000fffe03f */
[----:B------:R-:W-:Y:S01]  /*23c0*/  UMOV UR13, 0x40000040 ;  /* 0x40000040000d7882 */ /* 0x000fe20000000000 */
[----:B------:R-:W-:Y:S01]  /*23d0*/  UMOV UR15, 0x40000040 ;  /* 0x40000040000f7882 */ /* 0x000fe20000000000 */
[----:B------:R-:W-:-:S06]  /*23e0*/  UISETP.NE.AND UP0, UPT, UR6, UR19, UPT ;  /* 0x000000130600728c */ /* 0x000fcc000bf05270 */
        /* <DEDUP_REMOVED lines=8> */
[----:B------:R-:W-:Y:S01]  /*2470*/  UMOV UR13, 0x40000040 ;  /* 0x40000040000d7882 */ /* 0x000fe20000000000 */
[----:B------:R-:W-:Y:S01]  /*2480*/  UMOV UR15, 0x40000040 ;  /* 0x40000040000f7882 */ /* 0x000fe20000000000 */
[----:B------:R-:W-:-:S06]  /*2490*/  USEL UR7, URZ, 0x1, UP0 ;  /* 0x000000013f077887 */ /* 0x000fcc0008000000 */
[----:B------:R-:W-:Y:S01]  /*24a0*/  ISETP.NE.AND P0, PT, RZ, UR7, PT ;  /* 0x00000007ff007c0c */ /* 0x000fe2000bf05270 */
[----:B------:R-:W-:Y:S03]  /*24b0*/  QGMMA.64x128x32.F32.E4M3.E4M3 R24, gdesc[UR12], R24, gsb0 ;  /* 0x01e000000c1879f3 */ /* 0x000fe60008000818 */
[----:B------:R-:W-:-:S09]  /*24c0*/  WARPGROUP.DEPBAR.LE gsb0, 0x1 ;  /* 0x00008000000079c5 */ /* 0x000fd20000010100 */
[----:B------:R-:W-:Y:S05]  /*24d0*/  @!P0 BRA `(.L_x_28) ;  /* 0x0000000400088947 */ /* 0x000fea0003800000 */
[----:B------:R-:W-:Y:S02]  /*24e0*/  WARPGROUP.DEPBAR.LE gsb0, 0x0 ;  /* 0x00008000000079c5 */ /* 0x000fe40000010000 */
[----:B------:R-:W-:-:S01]  /*24f0*/  FADD R143, R24, R143 ;  /* 0x0000008f188f7221 */ /* 0x000fc20000000000 */
[----:B------:R-:W-:Y:S01]  /*2500*/  FADD R138, R25, R138 ;  /* 0x0000008a198a7221 */ /* 0x000fe20000000000 */
        /* <DEDUP_REMOVED lines=62> */
[----:B------:R-:W-:-:S06]  /*28f0*/  UMOV UR6, URZ ;  /* 0x0000003f00067c82 */ /* 0x000fcc0008000000 */
.L_x_28:
[----:B------:R-:W-:Y:S05]  /*2900*/  @!P1 BRA `(.L_x_29) ;  /* 0x0000000000049947 */ /* 0x000fea0003800000 */
[----:B------:R-:W-:Y:S01]  /*2910*/  BPT.TRAP 0x1 ;  /* 0x000000040000795c */ /* 0x000fe20000300000 */
.L_x_29:
[----:B------:R-:W-:-:S13]  /*2920*/  ISETP.NE.AND P0, PT, R6, RZ, PT ;  /* 0x000000ff0600720c */ /* 0x000fda0003f05270 */
[----:B01----:R-:W-:-:S05]  /*2930*/  @P0 LEA R140, R13, UR10, 0x3 ;  /* 0x0000000a0d8c0c11 */ /* 0x003fca000f8e18ff */
[----:B------:R-:W-:-:S05]  /*2940*/  @P0 VIADD R140, R140, 0x38 ;  /* 0x000000388c8c0836 */ /* 0x000fca0000000000 */
[----:B------:R-:W-:-:S04]  /*2950*/  @P0 PRMT R140, R5, 0x654, R140 ;  /* 0x00000654058c0816 */ /* 0x000fc8000000008c */
[----:B------:R0:W-:Y:S01]  /*2960*/  @P0 SYNCS.ARRIVE.TRANS64.RED.A1T0 RZ, [R140+URZ], RZ ;  /* 0x000000ff8cff09a7 */ /* 0x0001e2000810043f */
[----:B------:R-:W-:-:S13]  /*2970*/  ISETP.GT.U32.AND P0, PT, R4, 0x1, PT ;  /* 0x000000010400780c */ /* 0x000fda0003f04070 */
[----:B0-----:R-:W-:Y:S05]  /*2980*/  @P0 BRA `(.L_x_30) ;  /* 0x0000000000040947 */ /* 0x001fea0003800000 */
[----:B------:R-:W-:Y:S01]  /*2990*/  BPT.TRAP 0x1 ;  /* 0x000000040000795c */ /* 0x000fe20000300000 */
.L_x_30:
[----:B------:R-:W-:Y:S01]  /*29a0*/  UIADD3 UR18, UR18, 0x1, URZ ;  /* 0x0000000112127890 */ /* 0x000fe2000fffe03f */
[C---:B------:R-:W-:Y:S01]  /*29b0*/  ISETP.GT.AND P1, PT, R12.reuse, 0x1, PT ;  /* 0x000000010c00780c */ /* 0x040fe20003f24270 */
[----:B------:R-:W-:Y:S02]  /*29c0*/  VIADD R13, R13, 0x1 ;  /* 0x000000010d0d7836 */ /* 0x000fe40000000000 */
[----:B------:R-:W-:Y:S01]  /*29d0*/  UISETP.NE.AND UP0, UPT, UR18, 0x7, UPT ;  /* 0x000000071200788c */ /* 0x000fe2000bf05270 */
[----:B------:R-:W-:Y:S02]  /*29e0*/  VIADD R12, R12, 0xffffffff ;  /* 0xffffffff0c0c7836 */ /* 0x000fe40000000000 */
[C---:B------:R-:W-:Y:S01]  /*29f0*/  ISETP.NE.AND P0, PT, R13.reuse, 0x7, PT ;  /* 0x000000070d00780c */ /* 0x040fe20003f05270 */
[----:B------:R-:W-:Y:S02]  /*2a00*/  USEL UR8, URZ, 0x1, UP0 ;  /* 0x000000013f087887 */ /* 0x000fe40008000000 */
[----:B------:R-:W-:Y:S01]  /*2a10*/  USEL UR18, UR18, URZ, UP0 ;  /* 0x0000003f12127287 */ /* 0x000fe20008000000 */
[----:B------:R-:W-:-:S03]  /*2a20*/  SEL R13, R13, RZ, P0 ;  /* 0x000000ff0d0d7207 */ /* 0x000fc60000000000 */
[----:B------:R-:W-:Y:S01]  /*2a30*/  LOP3.LUT R144, R144, UR8, RZ, 0x3c, !PT ;  /* 0x0000000890907c12 */ /* 0x000fe2000f8e3cff */
[----:B------:R-:W-:Y:S01]  /*2a40*/  UMOV UR8, 0x1 ;  /* 0x0000000100087882 */ /* 0x000fe20000000000 */
[----:B------:R-:W-:Y:S06]  /*2a50*/  @P1 BRA `(.L_x_31) ;  /* 0xfffffff400d41947 */ /* 0x000fec000383ffff */
.L_x_23:
[----:B------:R-:W-:Y:S01]  /*2a60*/  UISETP.NE.AND UP0, UPT, UR6, URZ, UPT ;  /* 0x0000003f0600728c */ /* 0x000fe2000bf05270 */
[----:B01----:R-:W0:Y:S03]  /*2a70*/  LDC R12, c[0x0][0x28c] ;  /* 0x0000a300ff0c7b82 */ /* 0x003e260000000800 */
[----:B------:R-:W-:-:S06]  /*2a80*/  USEL UR6, URZ, 0x1, !UP0 ;  /* 0x000000013f067887 */ /* 0x000fcc000c000000 */
[----:B------:R-:W-:Y:S02]  /*2a90*/  ISETP.NE.AND P0, PT, RZ, UR6, PT ;  /* 0x00000006ff007c0c */ /* 0x000fe4000bf05270 */
[----:B0-----:R-:W-:-:S11]  /*2aa0*/  ISETP.GE.AND P1, PT, R12, 0x1, PT ;  /* 0x000000010c00780c */ /* 0x001fd60003f26270 */
[----:B------:R-:W-:Y:S05]  /*2ab0*/  @!P0 BRA `(.L_x_32) ;  /* 0x0000000400048947 */ /* 0x000fea0003800000 */
[----:B------:R-:W-:Y:S02]  /*2ac0*/  WARPGROUP.DEPBAR.LE gsb0, 0x0 ;  /* 0x00008000000079c5 */ /* 0x000fe40000010000 */
[----:B------:R-:W-:Y:S01]  /*2ad0*/  FADD R143, R24, R143 ;  /* 0x0000008f188f7221 */ /* 0x000fe20000000000 */
        /* <DEDUP_REMOVED lines=62> */
[----:B------:R-:W-:-:S07]  /*2ec0*/  FADD R16, R16, R87 ;  /* 0x0000005710107221 */ /* 0x000fce0000000000 */
.L_x_32:
[----:B------:R-:W-:Y:S02]  /*2ed0*/  WARPGROUP.DEPBAR.LE gsb0, 0x0 ;  /* 0x00008000000079c5 */ /* 0x000fe40000010000 */
[----:B------:R-:W-:Y:S05]  /*2ee0*/  @!P1 BRA `(.L_x_33) ;  /* 0x00000000005c9947 */ /* 0x000fea0003800000 */
[----:B------:R-:W-:-:S13]  /*2ef0*/  ISETP.NE.AND P0, PT, R142, 0x3, PT ;  /* 0x000000038e00780c */ /* 0x000fda0003f05270 */
[----:B------:R-:W-:Y:S05]  /*2f00*/  @!P0 BRA `(.L_x_34) ;  /* 0x0000000000048947 */ /* 0x000fea0003800000 */
[----:B------:R-:W-:Y:S01]  /*2f10*/  BPT.TRAP 0x1 ;  /* 0x000000040000795c */ /* 0x000fe20000300000 */
.L_x_34:
[----:B------:R-:W-:Y:S01]  /*2f20*/  ISETP.NE.AND P0, PT, R6, RZ, PT ;  /* 0x000000ff0600720c */ /* 0x000fe20003f05270 */
[----:B------:R-:W-:Y:S01]  /*2f30*/  BSSY B0, `(.L_x_35) ;  /* 0x0000010000007945 */ /* 0x000fe20003800000 */
[----:B------:R-:W-:-:S11]  /*2f40*/  ISETP.GT.U32.AND P1, PT, R4, 0x1, PT ;  /* 0x000000010400780c */ /* 0x000fd60003f24070 */
[----:B------:R-:W-:Y:S05]  /*2f50*/  @!P0 BRA `(.L_x_36) ;  /* 0x0000000000348947 */ /* 0x000fea0003800000 */
[----:B------:R-:W-:-:S04]  /*2f60*/  UISETP.LT.AND UP0, UPT, UR9, 0x1, UPT ;  /* 0x000000010900788c */ /* 0x000fc8000bf01270 */
[----:B------:R-:W-:-:S04]  /*2f70*/  USEL UR8, UR9, 0x1, UP0 ;  /* 0x0000000109087887 */ /* 0x000fc80008000000 */
[----:B------:R-:W-:-:S04]  /*2f80*/  UIADD3 UR8, UR5, UR9, -UR8 ;  /* 0x0000000905087290 */ /* 0x000fc8000fffe808 */
[----:B------:R-:W-:-:S04]  /*2f90*/  UIMAD.WIDE.U32 UR6, UR8, 0x24924925, URZ ;  /* 0x24924925080678a5 */ /* 0x000fc8000f8e003f */
[----:B------:R-:W-:-:S04]  /*2fa0*/  UIADD3 UR6, UR8, -UR7, URZ ;  /* 0x8000000708067290 */ /* 0x000fc8000fffe03f */
[----:B------:R-:W-:-:S04]  /*2fb0*/  ULEA.HI UR6, UR6, UR7, URZ, 0x1f ;  /* 0x0000000706067291 */ /* 0x000fc8000f8ff83f */
[----:B------:R-:W-:-:S04]  /*2fc0*/  USHF.R.U32.HI UR6, URZ, 0x2, UR6 ;  /* 0x000000023f067899 */ /* 0x000fc80008011606 */
[----:B------:R-:W-:-:S04]  /*2fd0*/  UIMAD UR6, UR6, -0x7, UR8 ;  /* 0xfffffff9060678a4 */ /* 0x000fc8000f8e0208 */
[----:B------:R-:W-:-:S04]  /*2fe0*/  ULEA UR6, UR6, UR10, 0x3 ;  /* 0x0000000a06067291 */ /* 0x000fc8000f8e183f */
[----:B------:R-:W-:-:S06]  /*2ff0*/  UIADD3 UR6, UR6, 0x38, URZ ;  /* 0x0000003806067890 */ /* 0x000fcc000fffe03f */
[----:B------:R-:W-:-:S05]  /*3000*/  IMAD.U32 R12, RZ, RZ, UR6 ;  /* 0x00000006ff0c7e24 */ /* 0x000fca000f8e00ff */
[----:B------:R-:W-:-:S04]  /*3010*/  PRMT R12, R5, 0x654, R12 ;  /* 0x00000654050c7816 */ /* 0x000fc8000000000c */
[----:B------:R0:W-:Y:S03]  /*3020*/  SYNCS.ARRIVE.TRANS64.RED.A1T0 RZ, [R12+URZ], RZ ;  /* 0x000000ff0cff79a7 */ /* 0x0001e6000810043f */
.L_x_36:
[----:B------:R-:W-:Y:S05]  /*3030*/  BSYNC B0 ;  /* 0x0000000000007941 */ /* 0x000fea0003800000 */
.L_x_35:
[----:B------:R-:W-:Y:S05]  /*3040*/  @P1 BRA `(.L_x_33) ;  /* 0x0000000000041947 */ /* 0x000fea0003800000 */
[----:B------:R-:W-:Y:S01]  /*3050*/  BPT.TRAP 0x1 ;  /* 0x000000040000795c */ /* 0x000fe20000300000 */
.L_x_33:
[----:B------:R-:W1:Y:S01]  /*3060*/  LDC R26, c[0x0][0x288] ;  /* 0x0000a200ff1a7b82 */ /* 0x000e620000000800 */
[--C-:B0-----:R-:W-:Y:S01]  /*3070*/  SHF.R.U32.HI R12, RZ, 0x2, R0.reuse ;  /* 0x00000002ff0c7819 */ /* 0x101fe20000011600 */
[----:B------:R-:W-:Y:S01]  /*3080*/  UIADD3 UR8, UR9, UR5, URZ ;  /* 0x0000000509087290 */ /* 0x000fe2000fffe03f */
[----:B------:R-:W-:Y:S01]  /*3090*/  SHF.R.U32.HI R25, RZ, 0x7, R0 ;  /* 0x00000007ff197819 */ /* 0x000fe20000011600 */
[----:B------:R-:W-:Y:S01]  /*30a0*/  IMAD.SHL.U32 R29, R11, 0x80, RZ ;  /* 0x000000800b1d7824 */ /* 0x000fe200078e00ff */
[----:B------:R-:W-:Y:S01]  /*30b0*/  LOP3.LUT R13, R12, 0x7, RZ, 0xc0, !PT ;  /* 0x000000070c0d7812 */ /* 0x000fe200078ec0ff */
[----:B------:R-:W-:Y:S01]  /*30c0*/  UISETP.GT.U32.AND UP0, UPT, UR8, 0x6, UPT ;  /* 0x000000060800788c */ /* 0x000fe2000bf04070 */
[----:B------:R-:W-:Y:S01]  /*30d0*/  LOP3.LUT R24, R0, 0x60, RZ, 0xc0, !PT ;  /* 0x0000006000187812 */ /* 0x000fe200078ec0ff */
[----:B------:R-:W-:Y:S01]  /*30e0*/  UIMAD.WIDE.U32 UR6, UR8, 0x24924925, URZ ;  /* 0x24924925080678a5 */ /* 0x000fe2000f8e003f */
[----:B------:R-:W-:Y:S01]  /*30f0*/  LOP3.LUT R12, R25, 0x1, RZ, 0xc0, !PT ;  /* 0x00000001190c7812 */ /* 0x000fe200078ec0ff */
[----:B------:R-:W-:Y:S01]  /*3100*/  IMAD.SHL.U32 R31, R10, 0x80, RZ ;  /* 0x000000800a1f7824 */ /* 0x000fe200078e00ff */
[----:B------:R-:W-:Y:S01]  /*3110*/  SHF.R.U32.HI R28, RZ, 0x1, R24 ;  /* 0x00000001ff1c7819 */ /* 0x000fe20000011618 */
[----:B------:R-:W-:Y:S01]  /*3120*/  ULDC UR12, c[0x0][0x284] ;  /* 0x0000a100000c7ab9 */ /* 0x000fe20000000800 */
[----:B------:R-:W-:Y:S01]  /*3130*/  UISETP.LT.U32.AND UP0, UPT, UR9, 0x7, UP0 ;  /* 0x000000070900788c */ /* 0x000fe20008701070 */
[----:B------:R-:W-:Y:S01]  /*3140*/  IMAD.SHL.U32 R24, R12, 0x40, RZ ;  /* 0x000000400c187824 */ /* 0x000fe200078e00ff */
[----:B------:R-:W-:Y:S01]  /*3150*/  IADD3 R25, RZ, -R28, -R13 ;  /* 0x8000001cff197210 */ /* 0x000fe20007ffe80d */
[----:B------:R-:W-:Y:S01]  /*3160*/  UIADD3 UR5, UR8, -UR7, URZ ;  /* 0x8000000708057290 */ /* 0x000fe2000fffe03f */
[----:B------:R-:W-:Y:S01]  /*3170*/  SHF.R.S32.HI R34, RZ, 0x1f, R7 ;  /* 0x0000001fff227819 */ /* 0x000fe20000011407 */
[----:B------:R-:W-:Y:S01]  /*3180*/  UISETP.GE.U32.AND UP1, UPT, UR9, 0x7, UPT ;  /* 0x000000070900788c */ /* 0x000fe2000bf26070 */
[----:B------:R-:W-:Y:S01]  /*3190*/  LOP3.LUT R13, R24, 0x40, R13, 0xe2, !PT ;  /* 0x00000040180d7812 */ /* 0x000fe200078ee20d */
[----:B------:R-:W-:Y:S01]  /*31a0*/  IMAD.SHL.U32 R24, R0, 0x2, RZ ;  /* 0x0000000200187824 */ /* 0x000fe200078e00ff */
[----:B------:R-:W-:Y:S01]  /*31b0*/  USEL UR6, URZ, 0x1, !UP0 ;  /* 0x000000013f067887 */ /* 0x000fe2000c000000 */
[----:B------:R-:W-:Y:S01]  /*31c0*/  IMAD R30, R12, -0x40, R25 ;  /* 0xffffffc00c1e7824 */ /* 0x000fe200078e0219 */
[----:B------:R-:W-:Y:S01]  /*31d0*/  LOP3.LUT R12, R0, 0x3, RZ, 0xc0, !PT ;  /* 0x00000003000c7812 */ /* 0x000fe200078ec0ff */
[----:B------:R-:W-:Y:S01]  /*31e0*/  ULEA.HI UR5, UR5, UR7, URZ, 0x1f ;  /* 0x0000000705057291 */ /* 0x000fe2000f8ff83f */
[C---:B-1----:R-:W-:Y:S01]  /*31f0*/  ISETP.GE.AND P0, PT, R29.reuse, R26, PT ;  /* 0x0000001a1d00720c */ /* 0x042fe20003f06270 */
[----:B------:R-:W-:Y:S01]  /*3200*/  ULDC.64 UR10, c[0x0][0x5d0] ;  /* 0x00017400000a7ab9 */ /* 0x000fe20000000a00 */
[----:B------:R-:W-:Y:S01]  /*3210*/  LOP3.LUT R24, R29, 0x6, R24, 0xf8, !PT ;  /* 0x000000061d187812 */ /* 0x000fe200078ef818 */
[----:B------:R-:W-:Y:S01]  /*3220*/  IMAD R32, R34, UR10, RZ ;  /* 0x0000000a22207c24 */ /* 0x000fe2000f8e02ff */
[C---:B------:R-:W-:Y:S01]  /*3230*/  ISETP.GE.OR P0, PT, R31.reuse, UR12, P0 ;  /* 0x0000000c1f007c0c */ /* 0x040fe20008706670 */
[----:B------:R-:W-:Y:S01]  /*3240*/  ULOP3.LUT UR4, UR4, UR6, URZ, 0x3c, !UPT ;  /* 0x0000000604047292 */ /* 0x000fe2000f8e3c3f */
[----:B------:R-:W-:Y:S01]  /*3250*/  SHF.R.S32.HI R25, RZ, 0x1f, R24 ;  /* 0x0000001fff197819 */ /* 0x000fe20000011418 */
[----:B------:R-:W-:Y:S01]  /*3260*/  USHF.R.U32.HI UR5, URZ, 0x2, UR5 ;  /* 0x000000023f057899 */ /* 0x000fe20008011605 */
[----:B------:R-:W-:Y:S01]  /*3270*/  IMAD R12, R12, -0x2, R26 ;  /* 0xfffffffe0c0c7824 */ /* 0x000fe200078e021a */
[----:B------:R-:W-:Y:S01]  /*3280*/  IADD3 R36, -R31, UR12, R30 ;  /* 0x0000000c1f247c10 */ /* 0x000fe2000fffe11e */
[----:B------:R-:W-:Y:S01]  /*3290*/  IMAD.WIDE R26, R10, 0x80, RZ ;  /* 0x000000800a1a7825 */ /* 0x000fe200078e02ff */
[----:B------:R-:W-:-:S02]  /*32a0*/  @UP1 ULOP3.LUT UR4, UR4, 0x1, UR5, 0x78, !UPT ;  /* 0x0000000104041892 */ /* 0x000fc4000f8e7805 */
[----:B------:R-:W-:Y:S01]  /*32b0*/  UIMAD UR5, UR5, -0x7, UR8 ;  /* 0xfffffff9050578a4 */ /* 0x000fe2000f8e0208 */
[C---:B------:R-:W-:Y:S01]  /*32c0*/  IMAD R33, R7.reuse, UR11, R32 ;  /* 0x0000000b07217c24 */ /* 0x040fe2000f8e0220 */
[----:B------:R-:W-:Y:S01]  /*32d0*/  LOP3.LUT R35, R26, R13, R28, 0xfe, !PT ;  /* 0x0000000d1a237212 */ /* 0x000fe200078efe1c */
[----:B------:R-:W-:-:S04]  /*32e0*/  IMAD.WIDE.U32 R10, R7, UR10, R24 ;  /* 0x0000000a070a7c25 */ /* 0x000fc8000f8e0018 */
[----:B------:R-:W-:Y:S02]  /*32f0*/  IMAD.IADD R11, R11, 0x1, R33 ;  /* 0x000000010b0b7824 */ /* 0x000fe400078e0221 */
[----:B------:R-:W-:Y:S02]  /*3300*/  IMAD.IADD R29, R12, 0x1, -R29 ;  /* 0x000000010c1d7824 */ /* 0x000fe400078e0a1d */
[----:B------:R-:W-:Y:S01]  /*3310*/  IMAD.MOV.U32 R28, RZ, RZ, -0x1 ;  /* 0xffffffffff1c7424 */ /* 0x000fe200078e00ff */
[----:B------:R-:W-:Y:S06]  /*3320*/  @P0 BRA `(.L_x_37) ;  /* 0x0000004400a40947 */ /* 0x000fec0003800000 */
[----:B------:R-:W0:Y:S01]  /*3330*/  LDC.64 R32, c[0x0][0x5c8] ;  /* 0x00017200ff207b82 */ /* 0x000e220000000a00 */
[----:B------:R-:W-:Y:S01]  /*3340*/  ULDC.64 UR6, c[0x0][0x5c0] ;  /* 0x0001700000067ab9 */ /* 0x000fe20000000a00 */
[----:B------:R-:W-:Y:S01]  /*3350*/  BSSY B0, `(.L_x_37) ;  /* 0x0000466000007945 */ /* 0x000fe20003800000 */
[-C--:B0-----:R-:W-:Y:S02]  /*3360*/  IMAD R12, R27, R32.reuse, RZ ;  /* 0x000000201b0c7224 */ /* 0x081fe400078e02ff */
[----:B------:R-:W-:-:S04]  /*3370*/  IMAD.WIDE.U32 R10, R35, R32, R10 ;  /* 0x00000020230a7225 */ /* 0x000fc800078e000a */
[----:B------:R-:W-:Y:S01]  /*3380*/  IMAD R31, R35, R33, R12 ;  /* 0x00000021231f7224 */ /* 0x000fe200078e020c */
[----:B------:R-:W-:Y:S02]  /*3390*/  LEA R13, P0, R32, R10, 0x3 ;  /* 0x0000000a200d7211 */ /* 0x000fe400078018ff */
[----:B------:R-:W-:Y:S01]  /*33a0*/  IADD3 R12, P1, R10, UR6, RZ ;  /* 0x000000060a0c7c10 */ /* 0x000fe2000ff3e0ff */
[----:B------:R-:W-:Y:S01]  /*33b0*/  IMAD.IADD R31, R11, 0x1, R31 ;  /* 0x000000010b1f7824 */ /* 0x000fe200078e021f */
[----:B------:R-:W-:-:S04]  /*33c0*/  IADD3 R10, P3, R13, UR6, RZ ;  /* 0x000000060d0a7c10 */ /* 0x000fc8000ff7e0ff */
[----:B------:R-:W-:Y:S02]  /*33d0*/  LEA.HI.X R11, R32, R31, R33, 0x3, P0 ;  /* 0x0000001f200b7211 */ /* 0x000fe400000f1c21 */
[----:B---3-5:R-:W-:Y:S02]  /*33e0*/  FSETP.NEU.AND P0, PT, R9, RZ, PT ;  /* 0x000000ff0900720b */ /* 0x028fe40003f0d000 */
[----:B------:R-:W-:Y:S02]  /*33f0*/  IADD3.X R13, R31, UR7, RZ, P1, !PT ;  /* 0x000000071f0d7c10 */ /* 0x000fe40008ffe4ff */
[----:B------:R-:W-:-:S09]  /*3400*/  IADD3.X R11, R11, UR7, RZ, P3, !PT ;  /* 0x000000070b0b7c10 */ /* 0x000fd20009ffe4ff */
[----:B------:R-:W-:Y:S05]  /*3410*/  @!P0 BRA `(.L_x_38) ;  /* 0x00000034005c8947 */ /* 0x000fea0003800000 */
[----:B------:R-:W-:Y:S01]  /*3420*/  ULDC.64 UR6, c[0x0][0x5b8] ;  /* 0x00016e0000067ab9 */ /* 0x000fe20000000a00 */
[----:B------:R-:W-:Y:S01]  /*3430*/  ISETP.GE.AND P0, PT, R36, 0x1, PT ;  /* 0x000000012400780c */ /* 0x000fe20003f06270 */
[----:B------:R-:W-:Y:S01]  /*3440*/  IMAD R32, R34, UR6, RZ ;  /* 0x0000000622207c24 */ /* 0x000fe2000f8e02ff */
[----:B------:R-:W-:Y:S01]  /*3450*/  ULDC.64 UR10, c[0x0][0x5a8] ;  /* 0x00016a00000a7ab9 */ /* 0x000fe20000000a00 */
[----:B------:R-:W-:Y:S01]  /*3460*/  IMAD.WIDE.U32 R30, R7, UR6, R24 ;  /* 0x00000006071e7c25 */ /* 0x000fe2000f8e0018 */
[----:B------:R-:W-:Y:S01]  /*3470*/  ISETP.LT.OR P4, PT, R29, 0x1, !P0 ;  /* 0x000000011d00780c */ /* 0x000fe20004781670 */
[----:B------:R-:W-:Y:S02]  /*3480*/  BSSY B1, `(.L_x_39) ;  /* 0x000000c000017945 */ /* 0x000fe40003800000 */
[----:B------:R-:W-:Y:S01]  /*3490*/  IMAD R7, R7, UR7, R32 ;  /* 0x0000000707077c24 */ /* 0x000fe2000f8e0220 */
[----:B------:R-:W-:-:S03]  /*34a0*/  ULDC.64 UR6, c[0x0][0x5b0] ;  /* 0x00016c0000067ab9 */ /* 0x000fc60000000a00 */
[----:B------:R-:W-:Y:S02]  /*34b0*/  IMAD.IADD R31, R31, 0x1, R7 ;  /* 0x000000011f1f7824 */ /* 0x000fe400078e0207 */
[----:B------:R-:W-:Y:S02]  /*34c0*/  IMAD R7, R27, UR6, RZ ;  /* 0x000000061b077c24 */ /* 0x000fe4000f8e02ff */
[----:B------:R-:W-:-:S04]  /*34d0*/  IMAD.WIDE.U32 R24, R35, UR6, R30 ;  /* 0x0000000623187c25 */ /* 0x000fc8000f8e001e */
[----:B------:R-:W-:Y:S01]  /*34e0*/  IMAD R7, R35, UR7, R7 ;  /* 0x0000000723077c24 */ /* 0x000fe2000f8e0207 */
[----:B------:R-:W-:-:S04]  /*34f0*/  IADD3 R24, P1, R24, UR10, RZ ;  /* 0x0000000a18187c10 */ /* 0x000fc8000ff3e0ff */
[--C-:B------:R-:W-:Y:S02]  /*3500*/  IADD3.X R25, R25, UR11, R7.reuse, P1, !PT ;  /* 0x0000000b19197c10 */ /* 0x100fe40008ffe407 */
[----:B------:R-:W-:Y:S01]  /*3510*/  PRMT R7, RZ, 0x7610, R7 ;  /* 0x00007610ff077816 */ /* 0x000fe20000000007 */
[----:B------:R-:W-:Y:S06]  /*3520*/  @P4 BRA `(.L_x_40) ;  /* 0x0000000000044947 */ /* 0x000fec0003800000 */
[----:B------:R0:W5:Y:S02]  /*3530*/  LDG.E.U8 R7, desc[UR16][R24.64] ;  /* 0x0000001018077981 */ /* 0x000164000c1e1100 */
.L_x_40:
[----:B------:R-:W-:Y:S05]  /*3540*/  BSYNC B1 ;  /* 0x0000000000017941 */ /* 0x000fea0003800000 */
.L_x_39:
[----:B-----5:R-:W-:Y:S01]  /*3550*/  LOP3.LUT R7, R7, 0xff, RZ, 0xc0, !PT ;  /* 0x000000ff07077812 */ /* 0x020fe200078ec0ff */
[----:B------:R-:W-:Y:S01]  /*3560*/  BSSY B1, `(.L_x_41) ;  /* 0x000000b000017945 */ /* 0x000fe20003800000 */
[----:B------:R-:W-:Y:S02]  /*3570*/  ISETP.LT.OR P3, PT, R29, 0x2, !P0 ;  /* 0x000000021d00780c */ /* 0x000fe40004761670 */
[----:B------:R-:W-:-:S05]  /*3580*/  F2FP.F16.E4M3.UNPACK_B R7, R7 ;  /* 0x00000007ff07723e */ /* 0x000fca00020006ff */
[----:B------:R-:W-:Y:S01]  /*3590*/  HADD2.F32 R32, -RZ, R7.H0_H0 ;  /* 0x20000007ff207230 */ /* 0x000fe20000004100 */
[----:B------:R-:W-:-:S04]  /*35a0*/  PRMT R7, RZ, 0x7610, R7 ;  /* 0x00007610ff077816 */ /* 0x000fc80000000007 */
[----:B------:R-:W-:-:S04]  /*35b0*/  FMUL R32, R32, R9 ;  /* 0x0000000920207220 */ /* 0x000fc80000400000 */
[----:B--2---:R-:W-:-:S05]  /*35c0*/  FFMA R32, R143, R8, R32 ;  /* 0x000000088f207223 */ /* 0x004fca0000000020 */
[----:B------:R-:W-:-:S05]  /*35d0*/  F2FP.SATFINITE.E4M3.F32.PACK_AB_MERGE_C R33, RZ, R32, RZ ;  /* 0x00000020ff21723e */ /* 0x000fca00048070ff */
[----:B------:R1:W-:Y:S01]  /*35e0*/  @!P4 STG.E.U8 desc[UR16][R12.64], R33 ;  /* 0x000000210c00c986 */ /* 0x0003e2000c101110 */
[----:B------:R-:W-:Y:S05]  /*35f0*/  @P3 BRA `(.L_x_42) ;  /* 0x0000000000043947 */ /* 0x000fea0003800000 */
[----:B------:R2:W5:Y:S02]  /*3600*/  LDG.E.U8 R7, desc[UR16][R24.64+0x1] ;  /* 0x0000011018077981 */ /* 0x000564000c1e1100 */
.L_x_42:
[----:B------:R-:W-:Y:S05]  /*3610*/  BSYNC B1 ;  /* 0x0000000000017941 */ /* 0x000fea0003800000 */
.L_x_41:
[----:B-----5:R-:W-:Y:S01]  /*3620*/  LOP3.LUT R7, R7, 0xff, RZ, 0xc0, !PT ;  /* 0x000000ff07077812 */ /* 0x020fe200078ec0ff */
[----:B------:R-:W-:Y:S01]  /*3630*/  BSSY B1, `(.L_x_43) ;  /* 0x0000013000017945 */ /* 0x000fe20003800000 */
[----:B-1----:R-:W-:Y:S02]  /*3640*/  IADD3 R33, P1, R35, 0x8, RZ ;  /* 0x0000000823217810 */ /* 0x002fe40007f3e0ff */
[----:B------:R-:W-:-:S03]  /*3650*/  F2FP.F16.E4M3.UNPACK_B R7, R7 ;  /* 0x00000007ff07723e */ /* 0x000fc600020006ff */
[----:B------:R-:W-:Y:S01]  /*3660*/  IMAD.X R27, RZ, RZ, R27, P1 ;  /* 0x000000ffff1b7224 */ /* 0x000fe200008e061b */
[----:B------:R-:W-:Y:S01]  /*3670*/  ISETP.GE.AND P1, PT, R36, 0x9, PT ;  /* 0x000000092400780c */ /* 0x000fe20003f26270 */
[----:B------:R-:W-:Y:S02]  /*3680*/  HADD2.F32 R26, -RZ, R7.H0_H0 ;  /* 0x20000007ff1a7230 */ /* 0x000fe40000004100 */
[----:B------:R-:W-:Y:S01]  /*3690*/  IMAD.WIDE.U32 R30, R33, UR6, R30 ;  /* 0x00000006211e7c25 */ /* 0x000fe2000f8e001e */
[----:B------:R-:W-:-:S03]  /*36a0*/  ISETP.LT.OR P5, PT, R29, 0x1, !P1 ;  /* 0x000000011d00780c */ /* 0x000fc60004fa1670 */
[----:B------:R-:W-:Y:S01]  /*36b0*/  FMUL R7, R26, R9 ;  /* 0x000000091a077220 */ /* 0x000fe20000400000 */
[----:B------:R-:W-:-:S03]  /*36c0*/  IMAD R26, R27, UR6, RZ ;  /* 0x000000061b1a7c24 */ /* 0x000fc6000f8e02ff */
[----:B------:R-:W-:Y:S01]  /*36d0*/  FFMA R7, R138, R8, R7 ;  /* 0x000000088a077223 */ /* 0x000fe20000000007 */
[----:B------:R-:W-:Y:S01]  /*36e0*/  IMAD R33, R33, UR7, R26 ;  /* 0x0000000721217c24 */ /* 0x000fe2000f8e021a */
[----:B------:R-:W-:-:S03]  /*36f0*/  IADD3 R26, P4, R30, UR10, RZ ;  /* 0x0000000a1e1a7c10 */ /* 0x000fc6000ff9e0ff */
[----:B------:R-:W-:Y:S02]  /*3700*/  F2FP.SATFINITE.E4M3.F32.PACK_AB_MERGE_C R35, RZ, R7, RZ ;  /* 0x00000007ff23723e */ /* 0x000fe400048070ff */
[----:B------:R-:W-:Y:S02]  /*3710*/  IADD3.X R27, R31, UR11, R33, P4, !PT ;  /* 0x0000000b1f1b7c10 */ /* 0x000fe4000a7fe421 */
[----:B------:R-:W-:Y:S01]  /*3720*/  PRMT R7, RZ, 0x7610, R7 ;  /* 0x00007610ff077816 */ /* 0x000fe20000000007 */
[----:B------:R1:W-:Y:S01]  /*3730*/  @!P3 STG.E.U8 desc[UR16][R12.64+0x1], R35 ;  /* 0x000001230c00b986 */ /* 0x0003e2000c101110 */
[----:B------:R-:W-:Y:S05]  /*3740*/  @P5 BRA `(.L_x_44) ;  /* 0x0000000000045947 */ /* 0x000fea0003800000 */
[----:B------:R3:W5:Y:S02]  /*3750*/  LDG.E.U8 R7, desc[UR16][R26.64] ;  /* 0x000000101a077981 */ /* 0x000764000c1e1100 */
.L_x_44:
[----:B------:R-:W-:Y:S05]  /*3760*/  BSYNC B1 ;  /* 0x0000000000017941 */ /* 0x000fea0003800000 */
.L_x_43:
[----:B-----5:R-:W-:Y:S01]  /*3770*/  LOP3.LUT R7, R7, 0xff, RZ, 0xc0, !PT ;  /* 0x000000ff07077812 */ /* 0x020fe200078ec0ff */
[----:B------:R-:W-:Y:S01]  /*3780*/  BSSY B1, `(.L_x_45) ;  /* 0x000000b000017945 */ /* 0x000fe20003800000 */
[----:B------:R-:W-:Y:S02]  /*3790*/  ISETP.LT.OR P3, PT, R29, 0x2, !P1 ;  /* 0x000000021d00780c */ /* 0x000fe40004f61670 */
[----:B------:R-:W-:-:S05]  /*37a0*/  F2FP.F16.E4M3.UNPACK_B R7, R7 ;  /* 0x00000007ff07723e */ /* 0x000fca00020006ff */
[----:B------:R-:W-:Y:S01]  /*37b0*/  HADD2.F32 R30, -RZ, R7.H0_H0 ;  /* 0x20000007ff1e7230 */ /* 0x000fe20000004100 */
[----:B------:R-:W-:-:S04]  /*37c0*/  PRMT R7, RZ, 0x7610, R7 ;  /* 0x00007610ff077816 */ /* 0x000fc80000000007 */
[----:B------:R-:W-:-:S04]  /*37d0*/  FMUL R30, R30, R9 ;  /* 0x000000091e1e7220 */ /* 0x000fc80000400000 */
[----:B------:R-:W-:-:S05]  /*37e0*/  FFMA R30, R141, R8, R30 ;  /* 0x000000088d1e7223 */ /* 0x000fca000000001e */
[----:B------:R-:W-:-:S05]  /*37f0*/  F2FP.SATFINITE.E4M3.F32.PACK_AB_MERGE_C R31, RZ, R30, RZ ;  /* 0x0000001eff1f723e */ /* 0x000fca00048070ff */
[----:B------:R4:W-:Y:S01]  /*3800*/  @!P5 STG.E.U8 desc[UR16][R10.64], R31 ;  /* 0x0000001f0a00d986 */ /* 0x0009e2000c101110 */
[----:B------:R-:W-:Y:S05]  /*3810*/  @P3 BRA `(.L_x_46) ;  /* 0x0000000000043947 */ /* 0x000fea0003800000 */
[----:B------:R0:W5:Y:S02]  /*3820*/  LDG.E.U8 R7, desc[UR16][R26.64+0x1] ;  /* 0x000001101a077981 */ /* 0x000164000c1e1100 */
.L_x_46:
[----:B------:R-:W-:Y:S05]  /*3830*/  BSYNC B1 ;  /* 0x0000000000017941 */ /* 0x000fea0003800000 */
.L_x_45:
[----:B-----5:R-:W-:Y:S01]  /*3840*/  LOP3.LUT R7, R7, 0xff, RZ, 0xc0, !PT ;  /* 0x000000ff07077812 */ /* 0x020fe200078ec0ff */
[----:B------:R-:W-:Y:S01]  /*3850*/  BSSY B1, `(.L_x_47) ;  /* 0x000000b000017945 */ /* 0x000fe20003800000 */
[----:B------:R-:W-:Y:S02]  /*3860*/  ISETP.LT.OR P4, PT, R29, 0x9, !P0 ;  /* 0x000000091d00780c */ /* 0x000fe40004781670 */
[----:B------:R-:W-:-:S05]  /*3870*/  F2FP.F16.E4M3.UNPACK_B R7, R7 ;  /* 0x00000007ff07723e */ /* 0x000fca00020006ff */
[----:B------:R-:W-:-:S05]  /*3880*/  HADD2.F32 R30, -RZ, R7.H0_H0 ;  /* 0x20000007ff1e7230 */ /* 0x000fca0000004100 */
[----:B------:R-:W-:-:S04]  /*3890*/  FMUL R7, R30, R9 ;  /* 0x000000091e077220 */ /* 0x000fc80000400000 */
[----:B------:R-:W-:-:S05]  /*38a0*/  FFMA R7, R136, R8, R7 ;  /* 0x0000000888077223 */ /* 0x000fca0000000007 */
[----:B----4-:R-:W-:Y:S02]  /*38b0*/  F2FP.SATFINITE.E4M3.F32.PACK_AB_MERGE_C R31, RZ, R7, RZ ;  /* 0x00000007ff1f723e */ /* 0x010fe400048070ff */
[----:B------:R-:W-:-:S03]  /*38c0*/  PRMT R7, RZ, 0x7610, R7 ;  /* 0x00007610ff077816 */ /* 0x000fc60000000007 */
[----:B------:R4:W-:Y:S01]  /*38d0*/  @!P3 STG.E.U8 desc[UR16][R10.64+0x1], R31 ;  /* 0x0000011f0a00b986 */ /* 0x0009e2000c101110 */
[----:B------:R-:W-:Y:S05]  /*38e0*/  @P4 BRA `(.L_x_48) ;  /* 0x0000000000044947 */ /* 0x000fea0003800000 */
[----:B------:R0:W5:Y:S02]  /*38f0*/  LDG.E.U8 R7, desc[UR16][R24.64+0x8] ;  /* 0x0000081018077981 */ /* 0x000164000c1e1100 */
.L_x_48:
[----:B------:R-:W-:Y:S05]  /*3900*/  BSYNC B1 ;  /* 0x0000000000017941 */ /* 0x000fea0003800000 */
.L_x_47:
        /* <DEDUP_REMOVED lines=8> */
[----:B----4-:R-:W-:-:S05]  /*3990*/  F2FP.SATFINITE.E4M3.F32.PACK_AB_MERGE_C R31, RZ, R30, RZ ;  /* 0x0000001eff1f723e */ /* 0x010fca00048070ff */
[----:B------:R4:W-:Y:S01]  /*39a0*/  @!P4 STG.E.U8 desc[UR16][R12.64+0x8], R31 ;  /* 0x0000081f0c00c986 */ /* 0x0009e2000c101110 */
[----:B------:R-:W-:Y:S05]  /*39b0*/  @P3 BRA `(.L_x_50) ;  /* 0x0000000000043947 */ /* 0x000fea0003800000 */
[----:B------:R0:W5:Y:S02]  /*39c0*/  LDG.E.U8 R7, desc[UR16][R24.64+0x9] ;  /* 0x0000091018077981 */ /* 0x000164000c1e1100 */
.L_x_50:
[----:B------:R-:W-:Y:S05]  /*39d0*/  BSYNC B1 ;  /* 0x0000000000017941 */ /* 0x000fea0003800000 */
.L_x_49:
        /* <DEDUP_REMOVED lines=12> */
.L_x_52:
[----:B------:R-:W-:Y:S05]  /*3aa0*/  BSYNC B1 ;  /* 0x0000000000017941 */ /* 0x000fea0003800000 */
.L_x_51:
        /* <DEDUP_REMOVED lines=12> */
.L_x_54:
[----:B------:R-:W-:Y:S05]  /*3b70*/  BSYNC B1 ;  /* 0x0000000000017941 */ /* 0x000fea0003800000 */
.L_x_53:
        /* <DEDUP_REMOVED lines=12> */
.L_x_56:
[----:B------:R-:W-:Y:S05]  /*3c40*/  BSYNC B1 ;  /* 0x0000000000017941 */ /* 0x000fea0003800000 */
.L_x_55:
        /* <DEDUP_REMOVED lines=12> */
.L_x_58:
[----:B------:R-:W-:Y:S05]  /*3d10*/  BSYNC B1 ;  /* 0x0000000000017941 */ /* 0x000fea0003800000 */
.L_x_57:
        /* <DEDUP_REMOVED lines=12> */
.L_x_60:
[----:B------:R-:W-:Y:S05]  /*3de0*/  BSYNC B1 ;  /* 0x0000000000017941 */ /* 0x000fea0003800000 */
.L_x_59:
        /* <DEDUP_REMOVED lines=12> */
.L_x_62:
[----:B------:R-:W-:Y:S05]  /*3eb0*/  BSYNC B1 ;  /* 0x0000000000017941 */ /* 0x000fea0003800000 */
.L_x_61:
        /* <DEDUP_REMOVED lines=12> */
.L_x_64:
[----:B------:R-:W-:Y:S05]  /*3f80*/  BSYNC B1 ;  /* 0x0000000000017941 */ /* 0x000fea0003800000 */
.L_x_63:
        /* <DEDUP_REMOVED lines=12> */
.L_x_66:
[----:B------:R-:W-:Y:S05]  /*4050*/  BSYNC B1 ;  /* 0x0000000000017941 */ /* 0x000fea0003800000 */
.L_x_65:
        /* <DEDUP_REMOVED lines=12> */
.L_x_68:
[----:B------:R-:W-:Y:S05]  /*4120*/  BSYNC B1 ;  /* 0x0000000000017941 */ /* 0x000fea0003800000 */
.L_x_67:
        /* <DEDUP_REMOVED lines=12> */
.L_x_70:
[----:B------:R-:W-:Y:S05]  /*41f0*/  BSYNC B1 ;  /* 0x0000000000017941 */ /* 0x000fea0003800000 */
.L_x_69:
        /* <DEDUP_REMOVED lines=12> */
.L_x_72:
[----:B------:R-:W-:Y:S05]  /*42c0*/  BSYNC B1 ;  /* 0x0000000000017941 */ /* 0x000fea0003800000 */
.L_x_71:
        /* <DEDUP_REMOVED lines=12> */
.L_x_74:
[----:B------:R-:W-:Y:S05]  /*4390*/  BSYNC B1 ;  /* 0x0000000000017941 */ /* 0x000fea0003800000 */
.L_x_73:
        /* <DEDUP_REMOVED lines=12> */
.L_x_76:
[----:B------:R-:W-:Y:S05]  /*4460*/  BSYNC B1 ;  /* 0x0000000000017941 */ /* 0x000fea0003800000 */
.L_x_75:
        /* <DEDUP_REMOVED lines=12> */
.L_x_78:
[----:B------:R-:W-:Y:S05]  /*4530*/  BSYNC B1 ;  /* 0x0000000000017941 */ /* 0x000fea0003800000 */
.L_x_77:
        /* <DEDUP_REMOVED lines=12> */
.L_x_80:
[----:B------:R-:W-:Y:S05]  /*4600*/  BSYNC B1 ;  /* 0x0000000000017941 */ /* 0x000fea0003800000 */
.L_x_79:
        /* <DEDUP_REMOVED lines=12> */
.L_x_82:
[----:B------:R-:W-:Y:S05]  /*46d0*/  BSYNC B1 ;  /* 0x0000000000017941 */ /* 0x000fea0003800000 */
.L_x_81:
        /* <DEDUP_REMOVED lines=12> */
.L_x_84:
[----:B------:R-:W-:Y:S05]  /*47a0*/  BSYNC B1 ;  /* 0x0000000000017941 */ /* 0x000fea0003800000 */
.L_x_83:
        /* <DEDUP_REMOVED lines=12> */
.L_x_86:
[----:B------:R-:W-:Y:S05]  /*4870*/  BSYNC B1 ;  /* 0x0000000000017941 */ /* 0x000fea0003800000 */
.L_x_85:
        /* <DEDUP_REMOVED lines=12> */
.L_x_88:
[----:B------:R-:W-:Y:S05]  /*4940*/  BSYNC B1 ;  /* 0x0000000000017941 */ /* 0x000fea0003800000 */
.L_x_87:
        /* <DEDUP_REMOVED lines=12> */
.L_x_90:
[----:B------:R-:W-:Y:S05]  /*4a10*/  BSYNC B1 ;  /* 0x0000000000017941 */ /* 0x000fea0003800000 */
.L_x_89:
        /* <DEDUP_REMOVED lines=12> */
.L_x_92:
[----:B------:R-:W-:Y:S05]  /*4ae0*/  BSYNC B1 ;  /* 0x0000000000017941 */ /* 0x000fea0003800000 */
.L_x_91:
        /* <DEDUP_REMOVED lines=12> */
.L_x_94:
[----:B------:R-:W-:Y:S05]  /*4bb0*/  BSYNC B1 ;  /* 0x0000000000017941 */ /* 0x000fea0003800000 */
.L_x_93:
        /* <DEDUP_REMOVED lines=12> */
.L_x_96:
[----:B------:R-:W-:Y:S05]  /*4c80*/  BSYNC B1 ;  /* 0x0000000000017941 */ /* 0x000fea0003800000 */
.L_x_95:
        /* <DEDUP_REMOVED lines=12> */
.L_x_98:
[----:B------:R-:W-:Y:S05]  /*4d50*/  BSYNC B1 ;  /* 0x0000000000017941 */ /* 0x000fea0003800000 */
.L_x_97:
        /* <DEDUP_REMOVED lines=12> */
.L_x_100:
[----:B------:R-:W-:Y:S05]  /*4e20*/  BSYNC B1 ;  /* 0x0000000000017941 */ /* 0x000fea0003800000 */
.L_x_99:
        /* <DEDUP_REMOVED lines=12> */
.L_x_102:
[----:B------:R-:W-:Y:S05]  /*4ef0*/  BSYNC B1 ;  /* 0x0000000000017941 */ /* 0x000fea0003800000 */
.L_x_101:
        /* <DEDUP_REMOVED lines=12> */
.L_x_104:
[----:B------:R-:W-:Y:S05]  /*4fc0*/  BSYNC B1 ;  /* 0x0000000000017941 */ /* 0x000fea0003800000 */
.L_x_103:
        /* <DEDUP_REMOVED lines=12> */
.L_x_106:
[----:B------:R-:W-:Y:S05]  /*5090*/  BSYNC B1 ;  /* 0x0000000000017941 */ /* 0x000fea0003800000 */
.L_x_105:
        /* <DEDUP_REMOVED lines=12> */
.L_x_108:
[----:B------:R-:W-:Y:S05]  /*5160*/  BSYNC B1 ;  /* 0x0000000000017941 */ /* 0x000fea0003800000 */
.L_x_107:
        /* <DEDUP_REMOVED lines=12> */
.L_x_110:
[----:B------:R-:W-:Y:S05]  /*5230*/  BSYNC B1 ;  /* 0x0000000000017941 */ /* 0x000fea0003800000 */
.L_x_109:
        /* <DEDUP_REMOVED lines=12> */
.L_x_112:
[----:B------:R-:W-:Y:S05]  /*5300*/  BSYNC B1 ;  /* 0x0000000000017941 */ /* 0x000fea0003800000 */
.L_x_111:
        /* <DEDUP_REMOVED lines=12> */
.L_x_114:
[----:B------:R-:W-:Y:S05]  /*53d0*/  BSYNC B1 ;  /* 0x0000000000017941 */ /* 0x000fea0003800000 */
.L_x_113:
        /* <DEDUP_REMOVED lines=12> */
.L_x_116:
[----:B------:R-:W-:Y:S05]  /*54a0*/  BSYNC B1 ;  /* 0x0000000000017941 */ /* 0x000fea0003800000 */
.L_x_115:
        /* <DEDUP_REMOVED lines=12> */
.L_x_118:
[----:B------:R-:W-:Y:S05]  /*5570*/  BSYNC B1 ;  /* 0x0000000000017941 */ /* 0x000fea0003800000 */
.L_x_117:
        /* <DEDUP_REMOVED lines=12> */
.L_x_120:
[----:B------:R-:W-:Y:S05]  /*5640*/  BSYNC B1 ;  /* 0x0000000000017941 */ /* 0x000fea0003800000 */
.L_x_119:
        /* <DEDUP_REMOVED lines=12> */
.L_x_122:
[----:B------:R-:W-:Y:S05]  /*5710*/  BSYNC B1 ;  /* 0x0000000000017941 */ /* 0x000fea0003800000 */
.L_x_121:
        /* <DEDUP_REMOVED lines=12> */
.L_x_124:
[----:B------:R-:W-:Y:S05]  /*57e0*/  BSYNC B1 ;  /* 0x0000000000017941 */ /* 0x000fea0003800000 */
.L_x_123:
        /* <DEDUP_REMOVED lines=12> */
.L_x_126:
[----:B------:R-:W-:Y:S05]  /*58b0*/  BSYNC B1 ;  /* 0x0000000000017941 */ /* 0x000fea0003800000 */
.L_x_125:
        /* <DEDUP_REMOVED lines=12> */
.L_x_128:
[----:B------:R-:W-:Y:S05]  /*5980*/  BSYNC B1 ;  /* 0x0000000000017941 */ /* 0x000fea0003800000 */
.L_x_127:
        /* <DEDUP_REMOVED lines=12> */
.L_x_130:
[----:B------:R-:W-:Y:S05]  /*5a50*/  BSYNC B1 ;  /* 0x0000000000017941 */ /* 0x000fea0003800000 */
.L_x_129:
        /* <DEDUP_REMOVED lines=12> */
.L_x_132:
[----:B------:R-:W-:Y:S05]  /*5b20*/  BSYNC B1 ;  /* 0x0000000000017941 */ /* 0x000fea0003800000 */
.L_x_131:
        /* <DEDUP_REMOVED lines=12> */
.L_x_134:
[----:B------:R-:W-:Y:S05]  /*5bf0*/  BSYNC B1 ;  /* 0x0000000000017941 */ /* 0x000fea0003800000 */
.L_x_133:
        /* <DEDUP_REMOVED lines=12> */
.L_x_136:
[----:B------:R-:W-:Y:S05]  /*5cc0*/  BSYNC B1 ;  /* 0x0000000000017941 */ /* 0x000fea0003800000 */
.L_x_135:
        /* <DEDUP_REMOVED lines=12> */
.L_x_138:
[----:B------:R-:W-:Y:S05]  /*5d90*/  BSYNC B1 ;  /* 0x0000000000017941 */ /* 0x000fea0003800000 */
.L_x_137:
        /* <DEDUP_REMOVED lines=12> */
.L_x_140:
[----:B------:R-:W-:Y:S05]  /*5e60*/  BSYNC B1 ;  /* 0x0000000000017941 */ /* 0x000fea0003800000 */
.L_x_139:
        /* <DEDUP_REMOVED lines=12> */
.L_x_142:
[----:B------:R-:W-:Y:S05]  /*5f30*/  BSYNC B1 ;  /* 0x0000000000017941 */ /* 0x000fea0003800000 */
.L_x_141:
        /* <DEDUP_REMOVED lines=12> */
.L_x_144:
[----:B------:R-:W-:Y:S05]  /*6000*/  BSYNC B1 ;  /* 0x0000000000017941 */ /* 0x000fea0003800000 */
.L_x_143:
        /* <DEDUP_REMOVED lines=12> */
.L_x_146:
[----:B------:R-:W-:Y:S05]  /*60d0*/  BSYNC B1 ;  /* 0x0000000000017941 */ /* 0x000fea0003800000 */
.L_x_145:
        /* <DEDUP_REMOVED lines=12> */
.L_x_148:
[----:B------:R-:W-:Y:S05]  /*61a0*/  BSYNC B1 ;  /* 0x0000000000017941 */ /* 0x000fea0003800000 */
.L_x_147:
        /* <DEDUP_REMOVED lines=12> */
.L_x_150:
[----:B------:R-:W-:Y:S05]  /*6270*/  BSYNC B1 ;  /* 0x0000000000017941 */ /* 0x000fea0003800000 */
.L_x_149:
        /* <DEDUP_REMOVED lines=12> */
.L_x_152:
[----:B------:R-:W-:Y:S05]  /*6340*/  BSYNC B1 ;  /* 0x0000000000017941 */ /* 0x000fea0003800000 */
.L_x_151:
        /* <DEDUP_REMOVED lines=12> */
.L_x_154:
[----:B------:R-:W-:Y:S05]  /*6410*/  BSYNC B1 ;  /* 0x0000000000017941 */ /* 0x000fea0003800000 */
.L_x_153:
        /* <DEDUP_REMOVED lines=12> */
.L_x_156:
[----:B------:R-:W-:Y:S05]  /*64e0*/  BSYNC B1 ;  /* 0x0000000000017941 */ /* 0x000fea0003800000 */
.L_x_155:
        /* <DEDUP_REMOVED lines=8> */
[----:B0-----:R-:W-:-:S05]  /*6570*/  F2FP.SATFINITE.E4M3.F32.PACK_AB_MERGE_C R19, RZ, R20, RZ ;  /* 0x00000014ff13723e */ /* 0x001fca00048070ff */
[----:B------:R0:W-:Y:S01]  /*6580*/  @!P4 STG.E.U8 desc[UR16][R10.64+0x70], R19 ;  /* 0x000070130a00c986 */ /* 0x0001e2000c101110 */
[----:B------:R-:W-:Y:S05]  /*6590*/  @P3 BRA `(.L_x_158) ;  /* 0x0000000000043947 */ /* 0x000fea0003800000 */
[----:B------:R0:W5:Y:S02]  /*65a0*/  LDG.E.U8 R7, desc[UR16][R26.64+0x71] ;  /* 0x000071101a077981 */ /* 0x000164000c1e1100 */
.L_x_158:
[----:B------:R-:W-:Y:S05]  /*65b0*/  BSYNC B1 ;  /* 0x0000000000017941 */ /* 0x000fea0003800000 */
.L_x_157:
[----:B-----5:R-:W-:Y:S01]  /*65c0*/  LOP3.LUT R7, R7, 0xff, RZ, 0xc0, !PT ;  /* 0x000000ff07077812 */ /* 0x020fe200078ec0ff */
[----:B------:R-:W-:Y:S01]  /*65d0*/  BSSY B1, `(.L_x_159) ;  /* 0x000000b000017945 */ /* 0x000fe20003800000 */
[----:B------:R-:W-:Y:S02]  /*65e0*/  ISETP.LT.OR P4, PT, R29, 0x79, !P0 ;  /* 0x000000791d00780c */ /* 0x000fe40004781670 */
[----:B------:R-:W-:-:S05]  /*65f0*/  F2FP.F16.E4M3.UNPACK_B R7, R7 ;  /* 0x00000007ff07723e */ /* 0x000fca00020006ff */
[----:B------:R-:W-:-:S05]  /*6600*/  HADD2.F32 R20, -RZ, R7.H0_H0 ;  /* 0x20000007ff147230 */ /* 0x000fca0000004100 */
[----:B------:R-:W-:-:S04]  /*6610*/  FMUL R7, R20, R9 ;  /* 0x0000000914077220 */ /* 0x000fc80000400000 */
[----:B------:R-:W-:-:S05]  /*6620*/  FFMA R7, R18, R8, R7 ;  /* 0x0000000812077223 */ /* 0x000fca0000000007 */
[----:B0-----:R-:W-:Y:S02]  /*6630*/  F2FP.SATFINITE.E4M3.F32.PACK_AB_MERGE_C R19, RZ, R7, RZ ;  /* 0x00000007ff13723e */ /* 0x001fe400048070ff */
[----:B------:R-:W-:-:S03]  /*6640*/  PRMT R7, RZ, 0x7610, R7 ;  /* 0x00007610ff077816 */ /* 0x000fc60000000007 */
[----:B------:R0:W-:Y:S01]  /*6650*/  @!P3 STG.E.U8 desc[UR16][R10.64+0x71], R19 ;  /* 0x000071130a00b986 */ /* 0x0001e2000c101110 */
[----:B------:R-:W-:Y:S05]  /*6660*/  @P4 BRA `(.L_x_160) ;  /* 0x0000000000044947 */ /* 0x000fea0003800000 */
[----:B------:R0:W5:Y:S02]  /*6670*/  LDG.E.U8 R7, desc[UR16][R24.64+0x78] ;  /* 0x0000781018077981 */ /* 0x000164000c1e1100 */
.L_x_160:
[----:B------:R-:W-:Y:S05]  /*6680*/  BSYNC B1 ;  /* 0x0000000000017941 */ /* 0x000fea0003800000 */
.L_x_159:
        /* <DEDUP_REMOVED lines=12> */
.L_x_162:
[----:B------:R-:W-:Y:S05]  /*6750*/  BSYNC B1 ;  /* 0x0000000000017941 */ /* 0x000fea0003800000 */
.L_x_161:
        /* <DEDUP_REMOVED lines=12> */
.L_x_164:
[----:B------:R-:W-:Y:S05]  /*6820*/  BSYNC B1 ;  /* 0x0000000000017941 */ /* 0x000fea0003800000 */
.L_x_163:
[----:B-----5:R-:W-:Y:S01]  /*6830*/  LOP3.LUT R7, R7, 0xff, RZ, 0xc0, !PT ;  /* 0x000000ff07077812 */ /* 0x020fe200078ec0ff */
[----:B------:R-:W-:Y:S01]  /*6840*/  BSSY B1, `(.L_x_165) ;  /* 0x000000b000017945 */ /* 0x000fe20003800000 */
[----:B------:R-:W-:Y:S02]  /*6850*/  ISETP.LT.OR P1, PT, R29, 0x7a, !P1 ;  /* 0x0000007a1d00780c */ /* 0x000fe40004f21670 */
[----:B------:R-:W-:-:S05]  /*6860*/  F2FP.F16.E4M3.UNPACK_B R7, R7 ;  /* 0x00000007ff07723e */ /* 0x000fca00020006ff */
[----:B01----:R-:W-:Y:S01]  /*6870*/  HADD2.F32 R12, -RZ, R7.H0_H0 ;  /* 0x20000007ff0c7230 */ /* 0x003fe20000004100 */
[----:B------:R-:W-:-:S04]  /*6880*/  PRMT R7, RZ, 0x7610, R7 ;  /* 0x00007610ff077816 */ /* 0x000fc80000000007 */
[----:B------:R-:W-:-:S04]  /*6890*/  FMUL R12, R12, R9 ;  /* 0x000000090c0c7220 */ /* 0x000fc80000400000 */
[----:B------:R-:W-:-:S05]  /*68a0*/  FFMA R12, R17, R8, R12 ;  /* 0x00000008110c7223 */ /* 0x000fca000000000c */
[----:B------:R-:W-:-:S05]  /*68b0*/  F2FP.SATFINITE.E4M3.F32.PACK_AB_MERGE_C R13, RZ, R12, RZ ;  /* 0x0000000cff0d723e */ /* 0x000fca00048070ff */
[----:B------:R0:W-:Y:S01]  /*68c0*/  @!P3 STG.E.U8 desc[UR16][R10.64+0x78], R13 ;  /* 0x0000780d0a00b986 */ /* 0x0001e2000c101110 */
[----:B------:R-:W-:Y:S05]  /*68d0*/  @P1 BRA `(.L_x_166) ;  /* 0x0000000000041947 */ /* 0x000fea0003800000 */
[----:B------:R1:W5:Y:S02]  /*68e0*/  LDG.E.U8 R7, desc[UR16][R26.64+0x79] ;  /* 0x000079101a077981 */ /* 0x000364000c1e1100 */
.L_x_166:
[----:B------:R-:W-:Y:S05]  /*68f0*/  BSYNC B1 ;  /* 0x0000000000017941 */ /* 0x000fea0003800000 */
.L_x_165:
[----:B------:R-:W-:Y:S05]  /*6900*/  @P1 BRA `(.L_x_167) ;  /* 0x0000001000281947 */ /* 0x000fea0003800000 */
[----:B-----5:R-:W-:-:S04]  /*6910*/  LOP3.LUT R7, R7, 0xff, RZ, 0xc0, !PT ;  /* 0x000000ff07077812 */ /* 0x020fc800078ec0ff */
[----:B------:R-:W-:-:S05]  /*6920*/  F2FP.F16.E4M3.UNPACK_B R7, R7 ;  /* 0x00000007ff07723e */ /* 0x000fca00020006ff */
[----:B------:R-:W-:-:S05]  /*6930*/  HADD2.F32 R12, -RZ, R7.H0_H0 ;  /* 0x20000007ff0c7230 */ /* 0x000fca0000004100 */
[----:B------:R-:W-:-:S04]  /*6940*/  FMUL R7, R12, R9 ;  /* 0x000000090c077220 */ /* 0x000fc80000400000 */
[----:B------:R-:W-:-:S05]  /*6950*/  FFMA R7, R16, R8, R7 ;  /* 0x0000000810077223 */ /* 0x000fca0000000007 */
[----:B------:R-:W-:-:S05]  /*6960*/  F2FP.SATFINITE.E4M3.F32.PACK_AB_MERGE_C R7, RZ, R7, RZ ;  /* 0x00000007ff07723e */ /* 0x000fca00048070ff */
[----:B------:R0:W-:Y:S01]  /*6970*/  STG.E.U8 desc[UR16][R10.64+0x79], R7 ;  /* 0x000079070a007986 */ /* 0x0001e2000c101110 */
[----:B------:R-:W-:Y:S05]  /*6980*/  BRA `(.L_x_167) ;  /* 0x0000001000087947 */ /* 0x000fea0003800000 */
.L_x_38:
[----:B------:R-:W-:Y:S01]  /*6990*/  ISETP.GE.AND P1, PT, R36, 0x1, PT ;  /* 0x000000012400780c */ /* 0x000fe20003f26270 */
[-C--:B--2---:R-:W-:Y:S01]  /*69a0*/  FMUL R143, R143, R8.reuse ;  /* 0x000000088f8f7220 */ /* 0x084fe20000400000 */
[-C--:B------:R-:W-:Y:S01]  /*69b0*/  FMUL R138, R138, R8.reuse ;  /* 0x000000088a8a7220 */ /* 0x080fe20000400000 */
[----:B------:R-:W-:Y:S01]  /*69c0*/  ISETP.GE.AND P0, PT, R36, 0x9, PT ;  /* 0x000000092400780c */ /* 0x000fe20003f06270 */
[-C--:B------:R-:W-:Y:S01]  /*69d0*/  FMUL R141, R141, R8.reuse ;  /* 0x000000088d8d7220 */ /* 0x080fe20000400000 */
[C---:B------:R-:W-:Y:S01]  /*69e0*/  ISETP.LT.OR P4, PT, R29.reuse, 0x1, !P1 ;  /* 0x000000011d00780c */ /* 0x040fe20004f81670 */
[-C--:B------:R-:W-:Y:S01]  /*69f0*/  FMUL R136, R136, R8.reuse ;  /* 0x0000000888887220 */ /* 0x080fe20000400000 */
[----:B------:R-:W-:Y:S01]  /*6a00*/  ISETP.LT.OR P5, PT, R29, 0x2, !P1 ;  /* 0x000000021d00780c */ /* 0x000fe20004fa1670 */
[-C--:B------:R-:W-:Y:S01]  /*6a10*/  FMUL R139, R139, R8.reuse ;  /* 0x000000088b8b7220 */ /* 0x080fe20000400000 */
[----:B------:R-:W-:Y:S01]  /*6a20*/  F2FP.SATFINITE.E4M3.F32.PACK_AB_MERGE_C R143, RZ, R143, RZ ;  /* 0x0000008fff8f723e */ /* 0x000fe200048070ff */
[----:B------:R-:W-:Y:S01]  /*6a30*/  FMUL R134, R134, R8 ;  /* 0x0000000886867220 */ /* 0x000fe20000400000 */
[----:B------:R-:W-:Y:S01]  /*6a40*/  F2FP.SATFINITE.E4M3.F32.PACK_AB_MERGE_C R7, RZ, R138, RZ ;  /* 0x0000008aff07723e */ /* 0x000fe200048070ff */
[-C--:B------:R-:W-:Y:S01]  /*6a50*/  FMUL R137, R137, R8.reuse ;  /* 0x0000000889897220 */ /* 0x080fe20000400000 */
[C---:B------:R-:W-:Y:S01]  /*6a60*/  ISETP.LT.OR P3, PT, R29.reuse, 0x1, !P0 ;  /* 0x000000011d00780c */ /* 0x040fe20004761670 */
[-C--:B------:R-:W-:Y:S01]  /*6a70*/  FMUL R132, R132, R8.reuse ;  /* 0x0000000884847220 */ /* 0x080fe20000400000 */
[----:B------:R-:W-:Y:S01]  /*6a80*/  ISETP.LT.OR P6, PT, R29, 0xa, !P1 ;  /* 0x0000000a1d00780c */ /* 0x000fe20004fc1670 */
[-C--:B------:R-:W-:Y:S01]  /*6a90*/  FMUL R135, R135, R8.reuse ;  /* 0x0000000887877220 */ /* 0x080fe20000400000 */
[----:B------:R-:W-:Y:S01]  /*6aa0*/  F2FP.SATFINITE.E4M3.F32.PACK_AB_MERGE_C R141, RZ, R141, RZ ;  /* 0x0000008dff8d723e */ /* 0x000fe200048070ff */
[----:B------:R-:W-:Y:S01]  /*6ab0*/  @!P4 STG.E.U8 desc[UR16][R12.64], R143 ;  /* 0x0000008f0c00c986 */ /* 0x000fe2000c101110 */
[C---:B------:R-:W-:Y:S01]  /*6ac0*/  ISETP.LT.OR P4, PT, R29.reuse, 0x2, !P0 ;  /* 0x000000021d00780c */ /* 0x040fe20004781670 */
[----:B------:R-:W-:Y:S01]  /*6ad0*/  FMUL R130, R130, R8 ;  /* 0x0000000882827220 */ /* 0x000fe20000400000 */
[----:B------:R-:W-:Y:S01]  /*6ae0*/  F2FP.SATFINITE.E4M3.F32.PACK_AB_MERGE_C R25, RZ, R136, RZ ;  /* 0x00000088ff19723e */ /* 0x000fe200048070ff */
[----:B------:R0:W-:Y:S01]  /*6af0*/  @!P5 STG.E.U8 desc[UR16][R12.64+0x1], R7 ;  /* 0x000001070c00d986 */ /* 0x0001e2000c101110 */
[----:B------:R-:W-:Y:S01]  /*6b00*/  ISETP.LT.OR P5, PT, R29, 0x9, !P1 ;  /* 0x000000091d00780c */ /* 0x000fe20004fa1670 */
[-C--:B------:R-:W-:Y:S01]  /*6b10*/  FMUL R133, R133, R8.reuse ;  /* 0x0000000885857220 */ /* 0x080fe20000400000 */
[----:B------:R-:W-:Y:S01]  /*6b20*/  F2FP.SATFINITE.E4M3.F32.PACK_AB_MERGE_C R139, RZ, R139, RZ ;  /* 0x0000008bff8b723e */ /* 0x000fe200048070ff */
[----:B------:R-:W-:Y:S01]  /*6b30*/  @!P3 STG.E.U8 desc[UR16][R10.64], R141 ;  /* 0x0000008d0a00b986 */ /* 0x000fe2000c101110 */
[----:B------:R-:W-:Y:S01]  /*6b40*/  ISETP.LT.OR P3, PT, R29, 0x9, !P0 ;  /* 0x000000091d00780c */ /* 0x000fe20004761670 */
[-C--:B------:R-:W-:Y:S01]  /*6b50*/  FMUL R128, R128, R8.reuse ;  /* 0x0000000880807220 */ /* 0x080fe20000400000 */
[----:B------:R-:W-:Y:S01]  /*6b60*/  F2FP.SATFINITE.E4M3.F32.PACK_AB_MERGE_C R137, RZ, R137, RZ ;  /* 0x00000089ff89723e */ /* 0x000fe200048070ff */
[-C--:B------:R-:W-:Y:S01]  /*6b70*/  FMUL R131, R131, R8.reuse ;  /* 0x0000000883837220 */ /* 0x080fe20000400000 */
[----:B------:R-:W-:Y:S01]  /*6b80*/  F2FP.SATFINITE.E4M3.F32.PACK_AB_MERGE_C R135, RZ, R135, RZ ;  /* 0x00000087ff87723e */ /* 0x000fe200048070ff */
[----:B------:R1:W-:Y:S01]  /*6b90*/  @!P4 STG.E.U8 desc[UR16][R10.64+0x1], R25 ;  /* 0x000001190a00c986 */ /* 0x0003e2000c101110 */
[C---:B------:R-:W-:Y:S01]  /*6ba0*/  ISETP.LT.OR P4, PT, R29.reuse, 0xa, !P0 ;  /* 0x0000000a1d00780c */ /* 0x040fe20004781670 */
[----:B------:R-:W-:Y:S01]  /*6bb0*/  FMUL R126, R126, R8 ;  /* 0x000000087e7e7220 */ /* 0x000fe20000400000 */
[----:B0-----:R-:W-:Y:S01]  /*6bc0*/  F2FP.SATFINITE.E4M3.F32.PACK_AB_MERGE_C R7, RZ, R134, RZ ;  /* 0x00000086ff07723e */ /* 0x001fe200048070ff */
[----:B------:R-:W-:Y:S01]  /*6bd0*/  @!P5 STG.E.U8 desc[UR16][R12.64+0x8], R139 ;  /* 0x0000088b0c00d986 */ /* 0x000fe2000c101110 */
[----:B------:R-:W-:Y:S01]  /*6be0*/  ISETP.LT.OR P5, PT, R29, 0x11, !P1 ;  /* 0x000000111d00780c */ /* 0x000fe20004fa1670 */
[-C--:B------:R-:W-:Y:S01]  /*6bf0*/  FMUL R129, R129, R8.reuse ;  /* 0x0000000881817220 */ /* 0x080fe20000400000 */
[----:B------:R-:W-:Y:S01]  /*6c00*/  F2FP.SATFINITE.E4M3.F32.PACK_AB_MERGE_C R133, RZ, R133, RZ ;  /* 0x00000085ff85723e */ /* 0x000fe200048070ff */
[----:B------:R0:W-:Y:S01]  /*6c10*/  @!P6 STG.E.U8 desc[UR16][R12.64+0x9], R7 ;  /* 0x000009070c00e986 */ /* 0x0001e2000c101110 */
[----:B------:R-:W-:Y:S01]  /*6c20*/  ISETP.LT.OR P6, PT, R29, 0x12, !P1 ;  /* 0x000000121d00780c */ /* 0x000fe20004fc1670 */
[----:B------:R-:W-:Y:S01]  /*6c30*/  FMUL R124, R124, R8 ;  /* 0x000000087c7c7220 */ /* 0x000fe20000400000 */
[----:B------:R-:W-:Y:S01]  /*6c40*/  F2FP.SATFINITE.E4M3.F32.PACK_AB_MERGE_C R131, RZ, R131, RZ ;  /* 0x00000083ff83723e */ /* 0x000fe200048070ff */
[----:B------:R-:W-:Y:S01]  /*6c50*/  @!P3 STG.E.U8 desc[UR16][R10.64+0x8], R137 ;  /* 0x000008890a00b986 */ /* 0x000fe2000c101110 */
[----:B-1----:R-:W-:Y:S01]  /*6c60*/  F2FP.SATFINITE.E4M3.F32.PACK_AB_MERGE_C R25, RZ, R132, RZ ;  /* 0x00000084ff19723e */ /* 0x002fe200048070ff */
[-C--:B------:R-:W-:Y:S01]  /*6c70*/  FMUL R127, R127, R8.reuse ;  /* 0x000000087f7f7220 */ /* 0x080fe20000400000 */
[C---:B------:R-:W-:Y:S01]  /*6c80*/  ISETP.LT.OR P3, PT, R29.reuse, 0x11, !P0 ;  /* 0x000000111d00780c */ /* 0x040fe20004761670 */
[-C--:B------:R-:W-:Y:S01]  /*6c90*/  FMUL R122, R122, R8.reuse ;  /* 0x000000087a7a7220 */ /* 0x080fe20000400000 */
[----:B------:R-:W-:Y:S01]  /*6ca0*/  F2FP.SATFINITE.E4M3.F32.PACK_AB_MERGE_C R129, RZ, R129, RZ ;  /* 0x00000081ff81723e */ /* 0x000fe200048070ff */
[----:B------:R1:W-:Y:S01]  /*6cb0*/  @!P4 STG.E.U8 desc[UR16][R10.64+0x9], R25 ;  /* 0x000009190a00c986 */ /* 0x0003e2000c101110 */
[----:B------:R-:W-:Y:S01]  /*6cc0*/  ISETP.LT.OR P4, PT, R29, 0x12, !P0 ;  /* 0x000000121d00780c */ /* 0x000fe20004781670 */
[----:B------:R-:W-:Y:S01]  /*6cd0*/  FMUL R125, R125, R8 ;  /* 0x000000087d7d7220 */ /* 0x000fe20000400000 */
[----:B0-----:R-:W-:Y:S01]  /*6ce0*/  F2FP.SATFINITE.E4M3.F32.PACK_AB_MERGE_C R7, RZ, R130, RZ ;  /* 0x00000082ff07723e */ /* 0x001fe200048070ff */
[----:B------:R-:W-:Y:S01]  /*6cf0*/  @!P5 STG.E.U8 desc[UR16][R12.64+0x10], R135 ;  /* 0x000010870c00d986 */ /* 0x000fe2000c101110 */
[C---:B------:R-:W-:Y:S01]  /*6d00*/  ISETP.LT.OR P5, PT, R29.reuse, 0x19, !P1 ;  /* 0x000000191d00780c */ /* 0x040fe20004fa1670 */
[-C--:B------:R-:W-:Y:S01]  /*6d10*/  FMUL R120, R120, R8.reuse ;  /* 0x0000000878787220 */ /* 0x080fe20000400000 */
[----:B------:R-:W-:Y:S01]  /*6d20*/  F2FP.SATFINITE.E4M3.F32.PACK_AB_MERGE_C R127, RZ, R127, RZ ;  /* 0x0000007fff7f723e */ /* 0x000fe200048070ff */
[----:B------:R0:W-:Y:S01]  /*6d30*/  @!P6 STG.E.U8 desc[UR16][R12.64+0x11], R7 ;  /* 0x000011070c00e986 */ /* 0x0001e2000c101110 */
[----:B------:R-:W-:Y:S01]  /*6d40*/  ISETP.LT.OR P6, PT, R29, 0x1a, !P1 ;  /* 0x0000001a1d00780c */ /* 0x000fe20004fc1670 */
[-C--:B------:R-:W-:Y:S01]  /*6d50*/  FMUL R123, R123, R8.reuse ;  /* 0x000000087b7b7220 */ /* 0x080fe20000400000 */
[----:B------:R-:W-:Y:S01]  /*6d60*/  FMUL R118, R118, R8 ;  /* 0x0000000876767220 */ /* 0x000fe20000400000 */
[----:B-1----:R-:W-:Y:S01]  /*6d70*/  F2FP.SATFINITE.E4M3.F32.PACK_AB_MERGE_C R25, RZ, R128, RZ ;  /* 0x00000080ff19723e */ /* 0x002fe200048070ff */
[----:B------:R-:W-:Y:S01]  /*6d80*/  @!P3 STG.E.U8 desc[UR16][R10.64+0x10], R133 ;  /* 0x000010850a00b986 */ /* 0x000fe2000c101110 */
[----:B------:R-:W-:Y:S01]  /*6d90*/  ISETP.LT.OR P3, PT, R29, 0x19, !P0 ;  /* 0x000000191d00780c */ /* 0x000fe20004761670 */
        /* <DEDUP_REMOVED lines=35> */
[----:B------:R-:W-:Y:S01]  /*6fd0*/  ISETP.LT.OR P3, PT, R29, 0x29, !P0 ;  /* 0x000000291d00780c */ /* 0x000fe20004761670 */
[-C--:B------:R-:W-:Y:S01]  /*6fe0*/  FMUL R111, R111, R8.reuse ;  /* 0x000000086f6f7220 */ /* 0x080fe20000400000 */
[-C--:B------:R-:W-:Y:S01]  /*6ff0*/  FMUL R106, R106, R8.reuse ;  /* 0x000000086a6a7220 */ /* 0x080fe20000400000 */
        /* <DEDUP_REMOVED lines=104> */
[----:B------:R-:W-:-:S02]  /*7680*/  ISETP.LT.OR P3, PT, R29, 0x59, !P0 ;  /* 0x000000591d00780c */ /* 0x000fc40004761670 */
[----:B------:R-:W-:Y:S01]  /*7690*/  F2FP.SATFINITE.E4M3.F32.PACK_AB_MERGE_C R21, RZ, R21, RZ ;  /* 0x00000015ff15723e */ /* 0x000fe200048070ff */
[----:B------:R1:W-:Y:S01]  /*76a0*/  @!P4 STG.E.U8 desc[UR16][R10.64+0x51], R25 ;  /* 0x000051190a00c986 */ /* 0x0003e2000c101110 */
[C---:B------:R-:W-:Y:S02]  /*76b0*/  ISETP.LT.OR P4, PT, R29.reuse, 0x5a, !P0 ;  /* 0x0000005a1d00780c */ /* 0x040fe40004781670 */
[----:B0-----:R-:W-:Y:S01]  /*76c0*/  F2FP.SATFINITE.E4M3.F32.PACK_AB_MERGE_C R7, RZ, R94, RZ ;  /* 0x0000005eff07723e */ /* 0x001fe200048070ff */
[----:B------:R-:W-:Y:S01]  /*76d0*/  @!P5 STG.E.U8 desc[UR16][R12.64+0x58], R99 ;  /* 0x000058630c00d986 */ /* 0x000fe2000c101110 */
[C---:B------:R-:W-:Y:S02]  /*76e0*/  ISETP.LT.OR P5, PT, R29.reuse, 0x61, !P1 ;  /* 0x000000611d00780c */ /* 0x040fe40004fa1670 */
[----:B------:R-:W-:Y:S01]  /*76f0*/  F2FP.SATFINITE.E4M3.F32.PACK_AB_MERGE_C R15, RZ, R15, RZ ;  /* 0x0000000fff0f723e */ /* 0x000fe200048070ff */
[----:B------:R0:W-:Y:S01]  /*7700*/  @!P6 STG.E.U8 desc[UR16][R12.64+0x59], R7 ;  /* 0x000059070c00e986 */ /* 0x0001e2000c101110 */
[----:B------:R-:W-:-:S02]  /*7710*/  ISETP.LT.OR P6, PT, R29, 0x62, !P1 ;  /* 0x000000621d00780c */ /* 0x000fc40004fc1670 */
[----:B------:R-:W-:Y:S01]  /*7720*/  F2FP.SATFINITE.E4M3.F32.PACK_AB_MERGE_C R17, RZ, R17, RZ ;  /* 0x00000011ff11723e */ /* 0x000fe200048070ff */
[----:B------:R-:W-:Y:S01]  /*7730*/  @!P3 STG.E.U8 desc[UR16][R10.64+0x58], R97 ;  /* 0x000058610a00b986 */ /* 0x000fe2000c101110 */
[----:B-1----:R-:W-:Y:S02]  /*7740*/  F2FP.SATFINITE.E4M3.F32.PACK_AB_MERGE_C R25, RZ, R92, RZ ;  /* 0x0000005cff19723e */ /* 0x002fe400048070ff */
[----:B------:R-:W-:-:S03]  /*7750*/  ISETP.LT.OR P3, PT, R29, 0x61, !P0 ;  /* 0x000000611d00780c */ /* 0x000fc60004761670 */
[----:B------:R1:W-:Y:S01]  /*7760*/  @!P4 STG.E.U8 desc[UR16][R10.64+0x59], R25 ;  /* 0x000059190a00c986 */ /* 0x0003e2000c101110 */
[C---:B------:R-:W-:Y:S02]  /*7770*/  ISETP.LT.OR P4, PT, R29.reuse, 0x62, !P0 ;  /* 0x000000621d00780c */ /* 0x040fe40004781670 */
[----:B0-----:R-:W-:Y:S01]  /*7780*/  F2FP.SATFINITE.E4M3.F32.PACK_AB_MERGE_C R7, RZ, R90, RZ ;  /* 0x0000005aff07723e */ /* 0x001fe200048070ff */
[----:B------:R-:W-:Y:S01]  /*7790*/  @!P5 STG.E.U8 desc[UR16][R12.64+0x60], R93 ;  /* 0x0000605d0c00d986 */ /* 0x000fe2000c101110 */
[----:B------:R-:W-:-:S03]  /*77a0*/  ISETP.LT.OR P5, PT, R29, 0x69, !P1 ;  /* 0x000000691d00780c */ /* 0x000fc60004fa1670 */
[----:B------:R0:W-:Y:S01]  /*77b0*/  @!P6 STG.E.U8 desc[UR16][R12.64+0x61], R7 ;  /* 0x000061070c00e986 */ /* 0x0001e2000c101110 */
[C---:B------:R-:W-:Y:S02]  /*77c0*/  ISETP.LT.OR P6, PT, R29.reuse, 0x6a, !P1 ;  /* 0x0000006a1d00780c */ /* 0x040fe40004fc1670 */
[----:B-1----:R-:W-:Y:S01]  /*77d0*/  F2FP.SATFINITE.E4M3.F32.PACK_AB_MERGE_C R25, RZ, R88, RZ ;  /* 0x00000058ff19723e */ /* 0x002fe200048070ff */
[----:B------:R-:W-:Y:S01]  /*77e0*/  @!P3 STG.E.U8 desc[UR16][R10.64+0x60], R95 ;  /* 0x0000605f0a00b986 */ /* 0x000fe2000c101110 */
        /* <DEDUP_REMOVED lines=11> */
[----:B------:R-:W-:Y:S01]  /*78a0*/  @!P4 STG.E.U8 desc[UR16][R10.64+0x69], R25 ;  /* 0x000069190a00c986 */ /* 0x000fe2000c101110 */
[C---:B------:R-:W-:Y:S02]  /*78b0*/  ISETP.LT.OR P4, PT, R29.reuse, 0x79, !P1 ;  /* 0x000000791d00780c */ /* 0x040fe40004f81670 */
[C---:B------:R-:W-:Y:S01]  /*78c0*/  ISETP.LT.OR P1, PT, R29.reuse, 0x7a, !P1 ;  /* 0x0000007a1d00780c */ /* 0x040fe20004f21670 */
[----:B------:R1:W-:Y:S01]  /*78d0*/  @!P5 STG.E.U8 desc[UR16][R12.64+0x70], R23 ;  /* 0x000070170c00d986 */ /* 0x0003e2000c101110 */
[C---:B------:R-:W-:Y:S02]  /*78e0*/  ISETP.LT.OR P5, PT, R29.reuse, 0x72, !P0 ;  /* 0x000000721d00780c */ /* 0x040fe400047a1670 */
[----:B0-----:R-:W-:Y:S01]  /*78f0*/  F2FP.SATFINITE.E4M3.F32.PACK_AB_MERGE_C R7, RZ, R18, RZ ;  /* 0x00000012ff07723e */ /* 0x001fe200048070ff */
[----:B------:R0:W-:Y:S01]  /*7900*/  @!P6 STG.E.U8 desc[UR16][R12.64+0x71], R19 ;  /* 0x000071130c00e986 */ /* 0x0001e2000c101110 */
[C---:B------:R-:W-:Y:S02]  /*7910*/  ISETP.LT.OR P6, PT, R29.reuse, 0x79, !P0 ;  /* 0x000000791d00780c */ /* 0x040fe400047c1670 */
[----:B------:R-:W-:Y:S01]  /*7920*/  ISETP.LT.OR P0, PT, R29, 0x7a, !P0 ;  /* 0x0000007a1d00780c */ /* 0x000fe20004701670 */
[----:B------:R2:W-:Y:S01]  /*7930*/  @!P3 STG.E.U8 desc[UR16][R10.64+0x70], R21 ;  /* 0x000070150a00b986 */ /* 0x0005e2000c101110 */
[----:B-1----:R-:W-:-:S05]  /*7940*/  F2FP.SATFINITE.E4M3.F32.PACK_AB_MERGE_C R23, RZ, R16, RZ ;  /* 0x00000010ff17723e */ /* 0x002fca00048070ff */
[----:B------:R2:W-:Y:S01]  /*7950*/  @!P5 STG.E.U8 desc[UR16][R10.64+0x71], R7 ;  /* 0x000071070a00d986 */ /* 0x0005e2000c101110 */
[----:B0-----:R-:W-:-:S03]  /*7960*/  F2FP.SATFINITE.E4M3.F32.PACK_AB_MERGE_C R19, RZ, R14, RZ ;  /* 0x0000000eff13723e */ /* 0x001fc600048070ff */
[----:B------:R2:W-:Y:S04]  /*7970*/  @!P4 STG.E.U8 desc[UR16][R12.64+0x78], R15 ;  /* 0x0000780f0c00c986 */ /* 0x0005e8000c101110 */
[----:B------:R2:W-:Y:S04]  /*7980*/  @!P1 STG.E.U8 desc[UR16][R12.64+0x79], R19 ;  /* 0x000079130c009986 */ /* 0x0005e8000c101110 */
[----:B------:R2:W-:Y:S04]  /*7990*/  @!P6 STG.E.U8 desc[UR16][R10.64+0x78], R17 ;  /* 0x000078110a00e986 */ /* 0x0005e8000c101110 */
[----:B------:R2:W-:Y:S02]  /*79a0*/  @!P0 STG.E.U8 desc[UR16][R10.64+0x79], R23 ;  /* 0x000079170a008986 */ /* 0x0005e4000c101110 */
.L_x_167:
[----:B------:R-:W-:Y:S05]  /*79b0*/  BSYNC B0 ;  /* 0x0000000000007941 */ /* 0x000fea0003800000 */
.L_x_37:
[----:B------:R-:W-:Y:S01]  /*79c0*/  ULDC UR6, c[0x0][0xc] ;  /* 0x0000030000067ab9 */ /* 0x000fe20000000800 */
[----:B------:R-:W-:Y:S01]  /*79d0*/  ULDC UR7, c[0x0][0x10] ;  /* 0x0000040000077ab9 */ /* 0x000fe20000000800 */
[----:B0-2--5:R-:W0:Y:S01]  /*79e0*/  LDC R7, c[0x0][0x14] ;  /* 0x00000500ff077b82 */ /* 0x025e220000000800 */
[----:B------:R-:W-:Y:S01]  /*79f0*/  UIMAD.WIDE.U32 UR6, UR6, UR7, URZ ;  /* 0x00000007060672a5 */ /* 0x000fe2000f8e003f */
[----:B----4-:R-:W-:Y:S01]  /*7a00*/  PRMT R10, RZ, 0x7610, R10 ;  /* 0x00007610ff0a7816 */ /* 0x010fe2000000000a */
[----:B------:R-:W-:-:S04]  /*7a10*/  IMAD.MOV.U32 R11, RZ, RZ, -0x1 ;  /* 0xffffffffff0b7424 */ /* 0x000fc800078e00ff */
[----:B0-----:R-:W-:-:S04]  /*7a20*/  IMAD.WIDE.U32 R2, R7, UR6, R2 ;  /* 0x0000000607027c25 */ /* 0x001fc8000f8e0002 */
[----:B------:R-:W-:Y:S01]  /*7a30*/  IMAD R7, R7, UR7, RZ ;  /* 0x0000000707077c24 */ /* 0x000fe2000f8e02ff */
[----:B------:R-:W-:Y:S02]  /*7a40*/  ULDC.64 UR6, c[0x0][0x650] ;  /* 0x0001940000067ab9 */ /* 0x000fe40000000a00 */
[----:B------:R-:W-:Y:S01]  /*7a50*/  ISETP.GE.U32.AND P0, PT, R2, UR6, PT ;  /* 0x0000000602007c0c */ /* 0x000fe2000bf06070 */
[----:B------:R-:W-:Y:S02]  /*7a60*/  IMAD.IADD R3, R3, 0x1, R7 ;  /* 0x0000000103037824 */ /* 0x000fe400078e0207 */
[----:B------:R-:W-:-:S03]  /*7a70*/  IMAD.MOV.U32 R7, RZ, RZ, -0x1 ;  /* 0xffffffffff077424 */ /* 0x000fc600078e00ff */
[----:B------:R-:W-:-:S13]  /*7a80*/  ISETP.GE.U32.AND.EX P0, PT, R3, UR7, PT, P0 ;  /* 0x0000000703007c0c */ /* 0x000fda000bf06100 */
[----:B------:R-:W-:Y:S05]  /*7a90*/  @P0 BRA `(.L_x_168) ;  /* 0x0000000400600947 */ /* 0x000fea0003800000 */
[----:B------:R-:W0:Y:S01]  /*7aa0*/  S2R R22, SR_CTAID.X ;  /* 0x0000000000167919 */ /* 0x000e220000002500 */
[----:B------:R-:W2:Y:S01]  /*7ab0*/  LDC.64 R16, c[0x0][0x628] ;  /* 0x00018a00ff107b82 */ /* 0x000ea20000000a00 */
[----:B------:R-:W-:Y:S01]  /*7ac0*/  ULDC UR6, c[0x0][0x150] ;  /* 0x0000540000067ab9 */ /* 0x000fe20000000800 */
[----:B------:R-:W-:Y:S01]  /*7ad0*/  IMAD.MOV.U32 R14, RZ, RZ, R2 ;  /* 0x000000ffff0e7224 */ /* 0x000fe200078e0002 */
[----:B------:R-:W4:Y:S01]  /*7ae0*/  S2R R24, SR_CTAID.Y ;  /* 0x0000000000187919 */ /* 0x000f220000002600 */
[----:B------:R-:W-:-:S04]  /*7af0*/  IMAD.MOV.U32 R15, RZ, RZ, R3 ;  /* 0x000000ffff0f7224 */ /* 0x000fc800078e0003 */
[----:B------:R-:W1:Y:S08]  /*7b00*/  LDC R25, c[0x0][0x144] ;  /* 0x00005100ff197b82 */ /* 0x000e700000000800 */
[----:B------:R-:W1:Y:S08]  /*7b10*/  LDC R18, c[0x0][0x630] ;  /* 0x00018c00ff127b82 */ /* 0x000e700000000800 */
[----:B------:R-:W1:Y:S01]  /*7b20*/  LDC.64 R20, c[0x0][0x620] ;  /* 0x00018800ff147b82 */ /* 0x000e620000000a00 */
[----:B--2---:R-:W-:-:S04]  /*7b30*/  ISETP.NE.U32.AND P0, PT, R16, RZ, PT ;  /* 0x000000ff1000720c */ /* 0x004fc80003f05070 */
[----:B------:R-:W-:Y:S02]  /*7b40*/  ISETP.NE.AND.EX P0, PT, R17, RZ, PT, P0 ;  /* 0x000000ff1100720c */ /* 0x000fe40003f05300 */
[----:B0-----:R-:W-:-:S05]  /*7b50*/  I2FP.F32.U32 R7, R22 ;  /* 0x0000001600077245 */ /* 0x001fca0000201000 */
[----:B------:R-:W-:-:S04]  /*7b60*/  FMUL R7, R7, UR6 ;  /* 0x0000000607077c20 */ /* 0x000fc80008400000 */
[----:B------:R0:W2:Y:S02]  /*7b70*/  F2I.U32.TRUNC.NTZ R23, R7 ;  /* 0x0000000700177305 */ /* 0x0000a4000020f000 */
[----:B----4-:R-:W-:Y:S05]  /*7b80*/  @!P0 BRA `(.L_x_169) ;  /* 0x0000000000288947 */ /* 0x010fea0003800000 */
[----:B0-----:R-:W0:Y:S02]  /*7b90*/  LDC R7, c[0x0][0x634] ;  /* 0x00018d00ff077b82 */ /* 0x001e240000000800 */
        /* <DEDUP_REMOVED lines=9> */
.L_x_169:
[-CC-:B-1----:R-:W-:Y:S01]  /*7c30*/  SHF.R.U64 R19, R14, R18.reuse, R15.reuse ;  /* 0x000000120e137219 */ /* 0x182fe2000000120f */
[----:B------:R-:W1:Y:S01]  /*7c40*/  LDC.64 R30, c[0x0][0x640] ;  /* 0x00019000ff1e7b82 */ /* 0x000e620000000a00 */
[----:B0-----:R-:W-:Y:S01]  /*7c50*/  SHF.R.U32.HI R7, RZ, R18, R15 ;  /* 0x00000012ff077219 */ /* 0x001fe2000001160f */
[----:B--2---:R-:W-:Y:S01]  /*7c60*/  IMAD.MOV R23, RZ, RZ, -R23 ;  /* 0x000000ffff177224 */ /* 0x004fe200078e0a17 */
[----:B------:R-:W-:Y:S01]  /*7c70*/  IADD3 R13, P0, RZ, -R19, RZ ;  /* 0x80000013ff0d7210 */ /* 0x000fe20007f1e0ff */
[----:B------:R-:W-:Y:S02]  /*7c80*/  ULDC UR6, c[0x0][0x154] ;  /* 0x0000550000067ab9 */ /* 0x000fe40000000800 */
[----:B------:R-:W-:Y:S02]  /*7c90*/  IMAD R25, R25, R23, R22 ;  /* 0x0000001719197224 */ /* 0x000fe400078e0216 */
[----:B------:R-:W0:Y:S01]  /*7ca0*/  LDC R14, c[0x0][0x618] ;  /* 0x00018600ff0e7b82 */ /* 0x000e220000000800 */
[----:B------:R-:W-:-:S02]  /*7cb0*/  IMAD.X R7, RZ, RZ, ~R7, P0 ;  /* 0x000000ffff077224 */ /* 0x000fc400000e0e07 */
[----:B------:R-:W-:-:S04]  /*7cc0*/  IMAD.WIDE.U32 R10, R13, R20, R2 ;  /* 0x000000140d0a7225 */ /* 0x000fc800078e0002 */
[----:B------:R-:W-:Y:S01]  /*7cd0*/  IMAD R12, R7, R20, RZ ;  /* 0x00000014070c7224 */ /* 0x000fe200078e02ff */
[----:B---3--:R-:W2:Y:S03]  /*7ce0*/  LDC R26, c[0x0][0x608] ;  /* 0x00018200ff1a7b82 */ /* 0x008ea60000000800 */
[----:B------:R-:W-:Y:S02]  /*7cf0*/  IMAD R7, R13, R21, R12 ;  /* 0x000000150d077224 */ /* 0x000fe400078e020c */
[----:B------:R-:W-:Y:S02]  /*7d00*/  IMAD.MOV.U32 R13, RZ, RZ, 0x1 ;  /* 0x00000001ff0d7424 */ /* 0x000fe400078e00ff */
[----:B------:R-:W-:Y:S01]  /*7d10*/  IMAD.IADD R7, R11, 0x1, R7 ;  /* 0x000000010b077824 */ /* 0x000fe200078e0207 */
[----:B------:R-:W3:Y:S01]  /*7d20*/  LDC R28, c[0x0][0x658] ;  /* 0x00019600ff1c7b82 */ /* 0x000ee20000000800 */
[----:B------:R-:W-:-:S02]  /*7d30*/  I2FP.F32.U32 R11, R24 ;  /* 0x00000018000b7245 */ /* 0x000fc40000201000 */
[----:B-1----:R-:W-:-:S03]  /*7d40*/  ISETP.NE.U32.AND P0, PT, R30, RZ, PT ;  /* 0x000000ff1e00720c */ /* 0x002fc60003f05070 */
[----:B------:R-:W-:Y:S01]  /*7d50*/  FMUL R12, R11, UR6 ;  /* 0x000000060b0c7c20 */ /* 0x000fe20008400000 */
[----:B------:R-:W-:Y:S01]  /*7d60*/  ISETP.NE.AND.EX P0, PT, R31, RZ, PT, P0 ;  /* 0x000000ff1f00720c */ /* 0x000fe20003f05300 */
[----:B------:R-:W1:Y:S01]  /*7d70*/  LDC R23, c[0x0][0x148] ;  /* 0x00005200ff177b82 */ /* 0x000e620000000800 */
[-CC-:B0-----:R-:W-:Y:S01]  /*7d80*/  SHF.R.U64 R18, R10, R14.reuse, R7.reuse ;  /* 0x0000000e0a127219 */ /* 0x181fe20000001207 */
[----:B------:R0:W4:Y:S01]  /*7d90*/  F2I.U32.TRUNC.NTZ R20, R12 ;  /* 0x0000000c00147305 */ /* 0x000122000020f000 */
[----:B------:R-:W-:Y:S01]  /*7da0*/  SHF.R.U32.HI R7, RZ, R14, R7 ;  /* 0x0000000eff077219 */ /* 0x000fe20000011607 */
[----:B------:R-:W-:-:S04]  /*7db0*/  IMAD.MOV.U32 R11, RZ, RZ, -0x1 ;  /* 0xffffffffff0b7424 */ /* 0x000fc800078e00ff */
[----:B------:R-:W0:Y:S01]  /*7dc0*/  LDC R22, c[0x0][0x600] ;  /* 0x00018000ff167b82 */ /* 0x000e220000000800 */
[-CC-:B--2---:R-:W-:Y:S02]  /*7dd0*/  SHF.R.U64 R16, R18, R26.reuse, R7.reuse ;  /* 0x0000001a12107219 */ /* 0x184fe40000001207 */
[----:B------:R-:W-:-:S05]  /*7de0*/  SHF.R.U32.HI R7, RZ, R26, R7 ;  /* 0x0000001aff077219 */ /* 0x000fca0000011607 */
[----:B------:R-:W2:Y:S01]  /*7df0*/  LDC R29, c[0x0][0x648] ;  /* 0x00019200ff1d7b82 */ /* 0x000ea20000000800 */
[-C--:B---3--:R-:W-:Y:S02]  /*7e00*/  SHF.L.U32 R10, R11, R28.reuse, RZ ;  /* 0x0000001c0b0a7219 */ /* 0x088fe400000006ff */
[--C-:B------:R-:W-:Y:S02]  /*7e10*/  SHF.R.U64 R21, R16, R28, R7.reuse ;  /* 0x0000001c10157219 */ /* 0x100fe40000001207 */
[----:B------:R-:W-:Y:S02]  /*7e20*/  LOP3.LUT R27, RZ, R10, RZ, 0x33, !PT ;  /* 0x0000000aff1b7212 */ /* 0x000fe400078e33ff */
[-C--:B------:R-:W-:Y:S01]  /*7e30*/  SHF.R.U32.HI R11, RZ, R28.reuse, R7 ;  /* 0x0000001cff0b7219 */ /* 0x080fe20000011607 */
[----:B------:R-:W3:Y:S01]  /*7e40*/  LDC R32, c[0x0][0x638] ;  /* 0x00018e00ff207b82 */ /* 0x000ee20000000800 */
[----:B------:R-:W-:Y:S01]  /*7e50*/  SHF.L.U32 R26, R13, R28, RZ ;  /* 0x0000001c0d1a7219 */ /* 0x000fe200000006ff */
[----:B------:R-:W-:-:S06]  /*7e60*/  IMAD.MOV.U32 R10, RZ, RZ, R21 ;  /* 0x000000ffff0a7224 */ /* 0x000fcc00078e0015 */
[----:B------:R-:W0:Y:S01]  /*7e70*/  LDC R33, c[0x0][0x610] ;  /* 0x00018400ff217b82 */ /* 0x000e220000000800 */
[----:B----4-:R-:W-:Y:S05]  /*7e80*/  @!P0 BRA `(.L_x_170) ;  /* 0x0000000000288947 */ /* 0x010fea0003800000 */
[----:B------:R-:W4:Y:S02]  /*7e90*/  LDC R10, c[0x0][0x64c] ;  /* 0x00019300ff0a7b82 */ /* 0x000f240000000800 */
[----:B----4-:R-:W-:-:S05]  /*7ea0*/  IADD3 R7, P0, R21, R10, RZ ;  /* 0x0000000a15077210 */ /* 0x010fca0007f1e0ff */
[----:B------:R-:W-:-:S04]  /*7eb0*/  IMAD.X R17, RZ, RZ, R11, P0 ;  /* 0x000000ffff117224 */ /* 0x000fc800000e060b */
[----:B------:R-:W-:-:S04]  /*7ec0*/  IMAD.WIDE.U32 R10, R17, R30, RZ ;  /* 0x0000001e110a7225 */ /* 0x000fc800078e00ff */
[----:B0-----:R-:W-:-:S04]  /*7ed0*/  IMAD.WIDE.U32 R12, P0, R7, R31, R10 ;  /* 0x0000001f070c7225 */ /* 0x001fc8000780000a */
[----:B------:R-:W-:-:S04]  /*7ee0*/  IMAD.WIDE.U32 R10, R7, R30, RZ ;  /* 0x0000001e070a7225 */ /* 0x000fc800078e00ff */
[----:B------:R-:W-:Y:S01]  /*7ef0*/  IMAD.X R15, RZ, RZ, RZ, P0 ;  /* 0x000000ffff0f7224 */ /* 0x000fe200000e06ff */
[----:B------:R-:W-:Y:S01]  /*7f00*/  IADD3 RZ, P0, R11, R12, RZ ;  /* 0x0000000c0bff7210 */ /* 0x000fe20007f1e0ff */
[----:B------:R-:W-:-:S04]  /*7f10*/  IMAD.MOV.U32 R14, RZ, RZ, R13 ;  /* 0x000000ffff0e7224 */ /* 0x000fc800078e000d */
[----:B------:R-:W-:-:S08]  /*7f20*/  IMAD.WIDE.U32.X R10, R17, R31, R14, P0 ;  /* 0x0000001f110a7225 */ /* 0x000fd000000e040e */
.L_x_170:
[----:B--2---:R-:W-:Y:S01]  /*7f30*/  SHF.R.U64 R7, R10, R29, R11 ;  /* 0x0000001d0a077219 */ /* 0x004fe2000000120b */
[----:B0-----:R-:W-:Y:S01]  /*7f40*/  VIADD R11, R22, 0xffffffff ;  /* 0xffffffff160b7836 */ /* 0x001fe20000000000 */
[----:B------:R-:W-:Y:S01]  /*7f50*/  LOP3.LUT R28, R16, R27, RZ, 0xc0, !PT ;  /* 0x0000001b101c7212 */ /* 0x000fe200078ec0ff */
[----:B------:R-:W-:Y:S02]  /*7f60*/  IMAD.MOV R20, RZ, RZ, -R20 ;  /* 0x000000ffff147224 */ /* 0x000fe400078e0a14 */
[----:B------:R-:W-:Y:S01]  /*7f70*/  IMAD.MOV R10, RZ, RZ, -R7 ;  /* 0x000000ffff0a7224 */ /* 0x000fe200078e0a07 */
[----:B------:R-:W-:Y:S01]  /*7f80*/  LOP3.LUT R18, R18, R11, RZ, 0xc0, !PT ;  /* 0x0000000b12127212 */ /* 0x000fe200078ec0ff */
[----:B------:R-:W-:Y:S02]  /*7f90*/  IMAD R28, R26, R7, R28 ;  /* 0x000000071a1c7224 */ /* 0x000fe400078e021c */
[----:B-1----:R-:W-:Y:S02]  /*7fa0*/  @P2 IMAD R25, R23, R20, R24 ;  /* 0x0000001417192224 */ /* 0x002fe400078e0218 */
[----:B---3--:R-:W-:-:S02]  /*7fb0*/  IMAD R7, R10, R32, R21 ;  /* 0x000000200a077224 */ /* 0x008fc400078e0215 */
[----:B------:R-:W-:Y:S02]  /*7fc0*/  IMAD R28, R28, R33, R25 ;  /* 0x000000211c1c7224 */ /* 0x000fe400078e0219 */
[----:B------:R-:W-:Y:S02]  /*7fd0*/  IMAD R7, R7, R22, R18 ;  /* 0x0000001607077224 */ /* 0x000fe400078e0212 */
[----:B------:R-:W-:-:S03]  /*7fe0*/  IMAD.MOV.U32 R10, RZ, RZ, 0x1 ;  /* 0x00000001ff0a7424 */ /* 0x000fc600078e00ff */
[----:B------:R-:W-:Y:S02]  /*7ff0*/  SEL R11, R7, R28, !P2 ;  /* 0x0000001c070b7207 */ /* 0x000fe40005000000 */
[----:B------:R-:W-:Y:S01]  /*8000*/  SEL R28, R28, R7, !P2 ;  /* 0x000000071c1c7207 */ /* 0x000fe20005000000 */
[----:B------:R-:W-:-:S07]  /*8010*/  IMAD.MOV.U32 R7, RZ, RZ, R19 ;  /* 0x000000ffff077224 */ /* 0x000fce00078e0013 */
.L_x_168:
[----:B------:R-:W-:Y:S01]  /*8020*/  LOP3.LUT P0, RZ, R10, 0xff, RZ, 0xc0, !PT ;  /* 0x000000ff0aff7812 */ /* 0x000fe2000780c0ff */
[----:B------:R-:W-:-:S12]  /*8030*/  IMAD.MOV.U32 R10, RZ, RZ, R28 ;  /* 0x000000ffff0a7224 */ /* 0x000fd800078e001c */
[----:B------:R-:W-:Y:S05]  /*8040*/  @P0 BRA `(.L_x_171) ;  /* 0xffffff9000780947 */ /* 0x000fea000383ffff */
[----:B------:R-:W-:Y:S05]  /*8050*/  EXIT ;  /* 0x000000000000794d */ /* 0x000fea0003800000 */
.L_x_7:
[----:B0-----:R-:W-:Y:S01]  /*8060*/  ULDC.64 UR4, c[0x0][0x650] ;  /* 0x0001940000047ab9 */ /* 0x001fe20000000a00 */
        /* <DEDUP_REMOVED lines=25> */
.L_x_173:
[----:B------:R-:W0:Y:S01]  /*8200*/  LDC.64 R28, c[0x0][0x640] ;  /* 0x00019000ff1c7b82 */ /* 0x000e220000000a00 */
[-CC-:B------:R-:W-:Y:S01]  /*8210*/  SHF.R.U64 R21, R16, R6.reuse, R17.reuse ;  /* 0x0000000610157219 */ /* 0x180fe20000001211 */
[----:B------:R-:W-:Y:S01]  /*8220*/  IMAD.MOV.U32 R31, RZ, RZ, 0x1 ;  /* 0x00000001ff1f7424 */ /* 0x000fe200078e00ff */
[----:B------:R-:W-:Y:S02]  /*8230*/  SHF.R.U32.HI R5, RZ, R6, R17 ;  /* 0x00000006ff057219 */ /* 0x000fe40000011611 */
        /* <DEDUP_REMOVED lines=9> */
[----:B0-----:R-:W-:Y:S01]  /*82d0*/  ISETP.NE.U32.AND P0, PT, R28, RZ, PT ;  /* 0x000000ff1c00720c */ /* 0x001fe20003f05070 */
[----:B------:R-:W-:-:S03]  /*82e0*/  IMAD.MOV.U32 R11, RZ, RZ, -0x1 ;  /* 0xffffffffff0b7424 */ /* 0x000fc600078e00ff */
[----:B------:R-:W-:Y:S02]  /*82f0*/  ISETP.NE.AND.EX P0, PT, R29, RZ, PT, P0 ;  /* 0x000000ff1d00720c */ /* 0x000fe40003f05300 */
[----:B------:R-:W0:Y:S01]  /*8300*/  LDC R24, c[0x0][0x600] ;  /* 0x00018000ff187b82 */ /* 0x000e220000000800 */
[-CC-:B-1----:R-:W-:Y:S02]  /*8310*/  SHF.R.U64 R18, R10, R14.reuse, R5.reuse ;  /* 0x0000000e0a127219 */ /* 0x182fe40000001205 */
[----:B------:R-:W-:-:S05]  /*8320*/  SHF.R.U32.HI R5, RZ, R14, R5 ;  /* 0x0000000eff057219 */ /* 0x000fca0000011605 */
        /* <DEDUP_REMOVED lines=21> */
.L_x_174:
[----:B-1----:R-:W-:Y:S01]  /*8480*/  SHF.R.U64 R6, R10, R25, R11 ;  /* 0x000000190a067219 */ /* 0x002fe2000000120b */
[----:B0-----:R-:W-:Y:S01]  /*8490*/  VIADD R11, R24, 0xffffffff ;  /* 0xffffffff180b7836 */ /* 0x001fe20000000000 */
[----:B------:R-:W-:Y:S01]  /*84a0*/  SHF.L.U32 R9, R31, R26, RZ ;  /* 0x0000001a1f097219 */ /* 0x000fe200000006ff */
[----:B------:R-:W-:Y:S01]  /*84b0*/  @P2 IMAD R12, R13, R20, R8 ;  /* 0x000000140d0c2224 */ /* 0x000fe200078e0208 */
[----:B------:R-:W-:Y:S01]  /*84c0*/  LOP3.LUT R5, R22, R33, RZ, 0xc0, !PT ;  /* 0x0000002116057212 */ /* 0x000fe200078ec0ff */
[----:B------:R-:W-:Y:S01]  /*84d0*/  IMAD.MOV R10, RZ, RZ, -R6 ;  /* 0x000000ffff0a7224 */ /* 0x000fe200078e0a06 */
[----:B------:R-:W-:Y:S01]  /*84e0*/  LOP3.LUT R18, R18, R11, RZ, 0xc0, !PT ;  /* 0x0000000b12127212 */ /* 0x000fe200078ec0ff */
[----:B------:R-:W-:Y:S02]  /*84f0*/  IMAD.MOV.U32 R8, RZ, RZ, 0x1 ;  /* 0x00000001ff087424 */ /* 0x000fe400078e00ff */
[----:B------:R-:W-:Y:S02]  /*8500*/  IMAD R9, R9, R6, R5 ;  /* 0x0000000609097224 */ /* 0x000fe400078e0205 */
[----:B--2---:R-:W-:-:S02]  /*8510*/  IMAD R5, R10, R27, R23 ;  /* 0x0000001b0a057224 */ /* 0x004fc400078e0217 */
[----:B---3--:R-:W-:Y:S02]  /*8520*/  IMAD R6, R9, R30, R12 ;  /* 0x0000001e09067224 */ /* 0x008fe400078e020c */
[----:B------:R-:W-:Y:S01]  /*8530*/  IMAD R9, R5, R24, R18 ;  /* 0x0000001805097224 */ /* 0x000fe200078e0212 */
[----:B------:R-:W-:Y:S01]  /*8540*/  PRMT R5, R8, 0x7610, R5 ;  /* 0x0000761008057816 */ /* 0x000fe20000000005 */
[----:B------:R-:W-:-:S03]  /*8550*/  IMAD.MOV.U32 R16, RZ, RZ, R21 ;  /* 0x000000ffff107224 */ /* 0x000fc600078e0015 */
[----:B------:R-:W-:Y:S02]  /*8560*/  SEL R17, R9, R6, !P2 ;  /* 0x0000000609117207 */ /* 0x000fe40005000000 */
[----:B------:R-:W-:-:S07]  /*8570*/  SEL R6, R6, R9, !P2 ;  /* 0x0000000906067207 */ /* 0x000fce0005000000 */
.L_x_172:
[----:B------:R-:W-:-:S08]  /*8580*/  NOP ;  /* 0x0000000000007918 */ /* 0x000fd00000000000 */
[----:B------:R-:W0:-:S00]  /*8590*/  USETMAXREG.DEALLOC.CTAPOOL 0x28 ;  /* 0x00000028000079c8 */ /* 0x000e0000080e0500 */
[----:B0-----:R-:W-:-:S13]  /*85a0*/  ISETP.NE.AND P0, PT, R7, RZ, PT ;  /* 0x000000ff0700720c */ /* 0x001fda0003f05270 */
[----:B------:R-:W-:Y:S05]  /*85b0*/  @P0 EXIT ;  /* 0x000000000000094d */ /* 0x000fea0003800000 */
[----:B------:R-:W-:Y:S01]  /*85c0*/  LOP3.LUT P0, RZ, R5, 0xff, RZ, 0xc0, !PT ;  /* 0x000000ff05ff7812 */ /* 0x000fe2000780c0ff */
[----:B------:R-:W-:Y:S02]  /*85d0*/  IMAD.MOV.U32 R11, RZ, RZ, 0x1 ;  /* 0x00000001ff0b7424 */ /* 0x000fe400078e00ff */
[----:B------:R-:W-:-:S10]  /*85e0*/  IMAD.MOV.U32 R15, RZ, RZ, RZ ;  /* 0x000000ffff0f7224 */ /* 0x000fd400078e00ff */
[----:B------:R-:W-:Y:S05]  /*85f0*/  @!P0 BRA `(.L_x_175) ;  /* 0x0000000c00388947 */ /* 0x000fea0003800000 */
[----:B------:R-:W0:Y:S01]  /*8600*/  LDC R5, c[0x0][0x28c] ;  /* 0x0000a300ff057b82 */ /* 0x000e220000000800 */
[----:B------:R-:W-:Y:S01]  /*8610*/  ULDC UR6, c[0x0][0x658] ;  /* 0x0001960000067ab9 */ /* 0x000fe20000000800 */
[----:B------:R-:W-:Y:S01]  /*8620*/  UMOV UR9, 0xffffffff ;  /* 0xffffffff00097882 */ /* 0x000fe20000000000 */
[----:B------:R-:W-:Y:S01]  /*8630*/  ULDC UR8, c[0x0][0xc] ;  /* 0x0000030000087ab9 */ /* 0x000fe20000000800 */
[----:B------:R-:W-:Y:S01]  /*8640*/  USHF.L.U32 UR11, UR9, UR6, URZ ;  /* 0x00000006090b7299 */ /* 0x000fe2000800063f */
[----:B------:R-:W-:Y:S01]  /*8650*/  BSSY B0, `(.L_x_175) ;  /* 0x00000c8000007945 */ /* 0x000fe20003800000 */
[----:B------:R-:W-:Y:S01]  /*8660*/  UMOV UR10, 0x1 ;  /* 0x00000001000a7882 */ /* 0x000fe20000000000 */
[----:B------:R-:W-:Y:S01]  /*8670*/  ULDC UR9, c[0x0][0x10] ;  /* 0x0000040000097ab9 */ /* 0x000fe20000000800 */
[----:B------:R-:W1:Y:S01]  /*8680*/  S2UR UR4, SR_CgaCtaId ;  /* 0x00000000000479c3 */ /* 0x000e620000008800 */
[----:B------:R-:W-:Y:S01]  /*8690*/  UIMAD.WIDE.U32 UR8, UR8, UR9, URZ ;  /* 0x00000009080872a5 */ /* 0x000fe2000f8e003f */
[----:B------:R-:W-:Y:S01]  /*86a0*/  IMAD.MOV.U32 R13, RZ, RZ, 0x1 ;  /* 0x00000001ff0d7424 */ /* 0x000fe200078e00ff */
[----:B------:R-:W-:Y:S01]  /*86b0*/  USHF.L.U32 UR6, UR10, UR6, URZ ;  /* 0x000000060a067299 */ /* 0x000fe2000800063f */
[----:B------:R-:W-:Y:S01]  /*86c0*/  LOP3.LUT R14, R4, 0x2, RZ, 0xfc, !PT ;  /* 0x00000002040e7812 */ /* 0x000fe200078efcff */
[----:B------:R-:W-:Y:S01]  /*86d0*/  IMAD.MOV.U32 R11, RZ, RZ, 0x1 ;  /* 0x00000001ff0b7424 */ /* 0x000fe200078e00ff */
[----:B------:R-:W-:Y:S01]  /*86e0*/  ULDC UR10, c[0x0][0x14] ;  /* 0x00000500000a7ab9 */ /* 0x000fe20000000800 */
[----:B------:R-:W-:Y:S01]  /*86f0*/  IMAD.MOV.U32 R15, RZ, RZ, RZ ;  /* 0x000000ffff0f7224 */ /* 0x000fe200078e00ff */
[----:B------:R-:W-:-:S02]  /*8700*/  UIMAD.WIDE.U32 UR22, UR8, UR10, URZ ;  /* 0x0000000a081672a5 */ /* 0x000fc4000f8e003f */
[----:B------:R-:W-:Y:S01]  /*8710*/  UIMAD UR13, UR9, UR10, URZ ;  /* 0x0000000a090d72a4 */ /* 0x000fe2000f8e023f */
[----:B------:R-:W-:Y:S01]  /*8720*/  ULDC UR5, c[0x0][0x600] ;  /* 0x0001800000057ab9 */ /* 0x000fe20000000800 */
[----:B------:R-:W-:Y:S02]  /*8730*/  ULOP3.LUT UR19, URZ, UR11, URZ, 0x33, !UPT ;  /* 0x0000000b3f137292 */ /* 0x000fe4000f8e333f */
[----:B------:R-:W-:Y:S01]  /*8740*/  UIADD3 UR5, UR5, -0x1, URZ ;  /* 0xffffffff05057890 */ /* 0x000fe2000fffe03f */
[----:B0-----:R-:W-:Y:S01]  /*8750*/  VIADD R5, R5, 0x7f ;  /* 0x0000007f05057836 */ /* 0x001fe20000000000 */
[----:B------:R-:W-:Y:S01]  /*8760*/  UIADD3 UR13, UR23, UR13, URZ ;  /* 0x0000000d170d7290 */ /* 0x000fe2000fffe03f */
[----:B------:R-:W-:-:S03]  /*8770*/  ULDC.64 UR24, c[0x0][0x198] ;  /* 0x0000660000187ab9 */ /* 0x000fc60000000a00 */
[----:B------:R-:W-:Y:S01]  /*8780*/  SHF.R.S32.HI R8, RZ, 0x1f, R5 ;  /* 0x0000001fff087819 */ /* 0x000fe20000011405 */
[----:B-1----:R-:W-:-:S03]  /*8790*/  USHF.L.U32 UR7, UR4, 0x6, URZ ;  /* 0x0000000604077899 */ /* 0x002fc6000800063f */
[----:B------:R-:W-:Y:S01]  /*87a0*/  LEA.HI R8, R8, R5, RZ, 0x7 ;  /* 0x0000000508087211 */ /* 0x000fe200078f38ff */
[----:B------:R-:W-:Y:S02]  /*87b0*/  USHF.L.U32 UR4, UR4, 0xd, URZ ;  /* 0x0000000d04047899 */ /* 0x000fe4000800063f */
[----:B------:R-:W-:Y:S01]  /*87c0*/  ULOP3.LUT UR7, UR7, 0x40, URZ, 0xc0, !UPT ;  /* 0x0000004007077892 */ /* 0x000fe2000f8ec03f */
[----:B------:R-:W-:-:S05]  /*87d0*/  SHF.R.S32.HI R10, RZ, 0x7, R8 ;  /* 0x00000007ff0a7819 */ /* 0x000fca0000011408 */
[----:B------:R-:W-:-:S07]  /*87e0*/  VIADD R5, R10, 0x1 ;  /* 0x000000010a057836 */ /* 0x000fce0000000000 */
.L_x_186:
[----:B------:R-:W-:-:S03]  /*87f0*/  UMOV UR8, 0xffffffff ;  /* 0xffffffff00087882 */ /* 0x000fc60000000000 */
[----:B------:R-:W-:Y:S05]  /*8800*/  BRA.DIV UR8, `(.L_x_176) ;  /* 0x0000001208107947 */ /* 0x000fea000b800000 */
[----:B------:R-:W-:-:S13]  /*8810*/  ELECT P0, URZ, PT ;  /* 0x00000000003f782f */ /* 0x000fda0003800000 */
.L_x_200:
[----:B------:R-:W0:Y:S01]  /*8820*/  LDC R7, c[0x0][0x28c] ;  /* 0x0000a300ff077b82 */ /* 0x000e220000000800 */
[----:B------:R-:W-:Y:S01]  /*8830*/  BSSY B1, `(.L_x_177) ;  /* 0x0000037000017945 */ /* 0x000fe20003800000 */
[----:B0-----:R-:W-:-:S13]  /*8840*/  ISETP.LT.OR P0, PT, R7, 0x1, !P0 ;  /* 0x000000010700780c */ /* 0x001fda0004701670 */
[----:B------:R-:W-:Y:S05]  /*8850*/  @P0 BRA `(.L_x_178) ;  /* 0x0000000000d00947 */ /* 0x000fea0003800000 */
[----:B------:R-:W-:Y:S01]  /*8860*/  IMAD.SHL.U32 R18, R6, 0x80, RZ ;  /* 0x0000008006127824 */ /* 0x000fe200078e00ff */
[----:B------:R-:W-:Y:S01]  /*8870*/  LEA R17, R17, UR7, 0x7 ;  /* 0x0000000711117c11 */ /* 0x000fe2000f8e38ff */
[----:B------:R-:W-:Y:S02]  /*8880*/  IMAD.MOV.U32 R21, RZ, RZ, RZ ;  /* 0x000000ffff157224 */ /* 0x000fe400078e00ff */
[----:B------:R-:W-:Y:S02]  /*8890*/  IMAD.MOV.U32 R6, RZ, RZ, R5 ;  /* 0x000000ffff067224 */ /* 0x000fe400078e0005 */
[----:B------:R-:W-:Y:S02]  /*88a0*/  IMAD.MOV.U32 R7, RZ, RZ, R11 ;  /* 0x000000ffff077224 */ /* 0x000fe400078e000b */
[----:B------:R-:W-:-:S07]  /*88b0*/  IMAD.MOV.U32 R8, RZ, RZ, R15 ;  /* 0x000000ffff087224 */ /* 0x000fce00078e000f */
.L_x_181:
[----:B------:R-:W0:Y:S01]  /*88c0*/  S2R R12, SR_CgaCtaId ;  /* 0x00000000000c7919 */ /* 0x000e220000008800 */
[----:B------:R-:W-:Y:S02]  /*88d0*/  MOV R9, 0x400 ;  /* 0x0000040000097802 */ /* 0x000fe40000000f00 */
[----:B------:R-:W-:Y:S02]  /*88e0*/  LOP3.LUT P1, RZ, R0, 0x7f, RZ, 0xc0, !PT ;  /* 0x0000007f00ff7812 */ /* 0x000fe4000782c0ff */
[----:B0-----:R-:W-:Y:S02]  /*88f0*/  LEA R19, R12, R9, 0x18 ;  /* 0x000000090c137211 */ /* 0x001fe400078ec0ff */
[----:B------:R-:W-:-:S09]  /*8900*/  SHF.L.U32 R9, R7, 0x1f, RZ ;  /* 0x0000001f07097819 */ /* 0x000fd200000006ff */
[----:B------:R-:W0:Y:S01]  /*8910*/  @!P1 LDC R12, c[0x0][0x500] ;  /* 0x00014000ff0c9b82 */ /* 0x000e220000000800 */
[----:B------:R-:W-:-:S04]  /*8920*/  IMAD R20, R8, 0x8, R19 ;  /* 0x0000000808147824 */ /* 0x000fc800078e0213 */
[----:B------:R-:W1:Y:S02]  /*8930*/  SYNCS.PHASECHK.TRANS64.TRYWAIT P0, [R20+URZ+0x38], R9 ;  /* 0x00003809140075a7 */ /* 0x000e64000800017f */
[----:B-1----:R-:W-:Y:S05]  /*8940*/  @!P0 BRA `(.L_x_179) ;  /* 0x0000000c00e08947 */ /* 0x002fea0003800000 */
.L_x_201:
[----:B-1----:R-:W-:Y:S01]  /*8950*/  PRMT R9, R14, 0x9910, RZ ;  /* 0x000099100e097816 */ /* 0x002fe200000000ff */
[----:B0-----:R0:W-:Y:S03]  /*8960*/  @!P1 SYNCS.ARRIVE.TRANS64 RZ, [R20+URZ], R12 ;  /* 0x0000000c14ff99a7 */ /* 0x0011e6000800003f */
[----:B------:R-:W-:-:S13]  /*8970*/  ISETP.NE.AND P0, PT, R9, 0x2, PT ;  /* 0x000000020900780c */ /* 0x000fda0003f05270 */
[----:B0-----:R-:W-:Y:S05]  /*8980*/  @P0 BRA `(.L_x_180) ;  /* 0x0000000000040947 */ /* 0x001fea0003800000 */
[----:B------:R-:W-:Y:S01]  /*8990*/  BPT.TRAP 0x1 ;  /* 0x000000040000795c */ /* 0x000fe20000300000 */
.L_x_180:
[----:B------:R-:W-:Y:S01]  /*89a0*/  R2UR UR8, R8 ;  /* 0x00000000080872ca */ /* 0x000fe200000e0000 */
[----:B------:R-:W-:Y:S01]  /*89b0*/  VIADD R6, R6, 0xffffffff ;  /* 0xffffffff06067836 */ /* 0x000fe20000000000 */
[----:B------:R-:W-:Y:S01]  /*89c0*/  R2UR UR18, R19 ;  /* 0x00000000131272ca */ /* 0x000fe200000e0000 */
[----:B------:R-:W-:Y:S01]  /*89d0*/  UIADD3 UR14, UP0, UR24, 0xf0, URZ ;  /* 0x000000f0180e7890 */ /* 0x000fe2000ff1e03f */
[----:B------:R-:W-:Y:S01]  /*89e0*/  R2UR UR20, R18 ;  /* 0x00000000121472ca */ /* 0x000fe200000e0000 */
[----:B------:R-:W-:Y:S01]  /*89f0*/  UIADD3 UR26, UP1, UR24, 0x1f0, URZ ;  /* 0x000001f0181a7890 */ /* 0x000fe2000ff3e03f */
[----:B------:R-:W-:Y:S01]  /*8a00*/  R2UR UR9, R20 ;  /* 0x00000000140972ca */ /* 0x000fe200000e0000 */
[----:B------:R-:W-:Y:S01]  /*8a10*/  UIADD3.X UR15, URZ, UR25, URZ, UP0, !UPT ;  /* 0x000000193f0f7290 */ /* 0x000fe200087fe43f */
[----:B------:R-:W-:Y:S01]  /*8a20*/  R2UR UR10, R21 ;  /* 0x00000000150a72ca */ /* 0x000fe200000e0000 */
[----:B------:R-:W-:Y:S01]  /*8a30*/  VIADD R8, R8, 0x1 ;  /* 0x0000000108087836 */ /* 0x000fe20000000000 */
[----:B------:R-:W-:Y:S01]  /*8a40*/  R2UR UR12, R16 ;  /* 0x00000000100c72ca */ /* 0x000fe200000e0000 */
[----:B------:R-:W-:Y:S01]  /*8a50*/  UIADD3.X UR27, URZ, UR25, URZ, UP1, !UPT ;  /* 0x000000193f1b7290 */ /* 0x000fe20008ffe43f */
[----:B------:R-:W-:Y:S01]  /*8a60*/  R2UR UR21, R17 ;  /* 0x00000000111572ca */ /* 0x000fe200000e0000 */
[----:B------:R-:W-:Y:S01]  /*8a70*/  USHF.L.U32 UR8, UR8, 0xe, URZ ;  /* 0x0000000e08087899 */ /* 0x000fe2000800063f */
[----:B------:R-:W-:Y:S01]  /*8a80*/  ISETP.GT.AND P1, PT, R6, 0x1, PT ;  /* 0x000000010600780c */ /* 0x000fe20003f24270 */
[----:B------:R-:W-:Y:S01]  /*8a90*/  UMOV UR16, 0x0 ;  /* 0x0000000000107882 */ /* 0x000fe20000000000 */
[----:B------:R-:W-:Y:S01]  /*8aa0*/  UMOV UR17, 0x10000000 ;  /* 0x1000000000117882 */ /* 0x000fe20000000000 */
[----:B------:R-:W-:Y:S01]  /*8ab0*/  ULOP3.LUT UR11, UR8, 0x2000, UR4, 0xf8, !UPT ;  /* 0x00002000080b7892 */ /* 0x000fe2000f8ef804 */
[C---:B------:R-:W-:Y:S01]  /*8ac0*/  ISETP.NE.AND P0, PT, R8.reuse, 0x7, PT ;  /* 0x000000070800780c */ /* 0x040fe20003f05270 */
[----:B------:R-:W-:Y:S01]  /*8ad0*/  UIADD3 UR8, UR18, 0x180, UR8 ;  /* 0x0000018012087890 */ /* 0x000fe2000fffe008 */
[----:B------:R-:W-:Y:S01]  /*8ae0*/  VIADD R21, R21, 0x80 ;  /* 0x0000008015157836 */ /* 0x000fe20000000000 */
[----:B------:R-:W-:Y:S01]  /*8af0*/  UIADD3 UR18, UR18, 0x1c180, UR11 ;  /* 0x0001c18012127890 */ /* 0x000fe2000fffe00b */
[----:B------:R-:W-:Y:S01]  /*8b00*/  SEL R12, RZ, 0x1, P0 ;  /* 0x00000001ff0c7807 */ /* 0x000fe20000000000 */
[----:B------:R-:W-:Y:S01]  /*8b10*/  UMOV UR28, 0x30000 ;  /* 0x00030000001c7882 */ /* 0x000fe20000000000 */
[----:B------:R-:W-:Y:S01]  /*8b20*/  UMOV UR11, UR20 ;  /* 0x00000014000b7c82 */ /* 0x000fe20008000000 */
[----:B------:R-:W-:-:S02]  /*8b30*/  SEL R8, R8, RZ, P0 ;  /* 0x000000ff08087207 */ /* 0x000fc40000000000 */
[----:B------:R-:W-:Y:S01]  /*8b40*/  LOP3.LUT R7, R7, R12, RZ, 0x3c, !PT ;  /* 0x0000000c07077212 */ /* 0x000fe200078e3cff */
[----:B------:R0:W-:Y:S02]  /*8b50*/  UTMALDG.3D [UR8], [UR14], desc[UR16] ;  /* 0x000010080e0075b4 */ /* 0x0001e40008011000 */
[----:B0-----:R-:W-:Y:S01]  /*8b60*/  UMOV UR8, UR18 ;  /* 0x0000001200087c82 */ /* 0x001fe20008000000 */
[----:B------:R-:W-:Y:S02]  /*8b70*/  UMOV UR11, UR21 ;  /* 0x00000015000b7c82 */ /* 0x000fe40008000000 */
[----:B------:R0:W-:Y:S02]  /*8b80*/  UTMALDG.3D.MULTICAST [UR8], [UR26], UR28, desc[UR16] ;  /* 0x000010081a0073b4 */ /* 0x0001e4000801181c */
[----:B0-----:R-:W-:Y:S05]  /*8b90*/  @P1 BRA `(.L_x_181) ;  /* 0xfffffffc00481947 */ /* 0x001fea000383ffff */
.L_x_178:
[----:B------:R-:W-:Y:S05]  /*8ba0*/  BSYNC B1 ;  /* 0x0000000000017941 */ /* 0x000fea0003800000 */
.L_x_177:
[----:B------:R-:W-:Y:S01]  /*8bb0*/  LOP3.LUT P1, RZ, R13, 0xff, RZ, 0xc0, !PT ;  /* 0x000000ff0dff7812 */ /* 0x000fe2000782c0ff */
[C---:B------:R-:W-:Y:S01]  /*8bc0*/  IMAD.IADD R15, R10.reuse, 0x1, R15 ;  /* 0x000000010a0f7824 */ /* 0x040fe200078e020f */
[----:B------:R-:W-:Y:S01]  /*8bd0*/  ULDC.64 UR8, c[0x0][0x650] ;  /* 0x0001940000087ab9 */ /* 0x000fe20000000a00 */
[C---:B------:R-:W-:Y:S01]  /*8be0*/  ISETP.GE.U32.AND P3, PT, R10.reuse, 0x7, PT ;  /* 0x000000070a00780c */ /* 0x040fe20003f66070 */
[----:B------:R-:W-:Y:S01]  /*8bf0*/  BSSY B1, `(.L_x_182) ;  /* 0x000006b000017945 */ /* 0x000fe20003800000 */
[C---:B------:R-:W-:Y:S01]  /*8c00*/  IMAD.WIDE.U32 R6, R15.reuse, 0x24924925, RZ ;  /* 0x249249250f067825 */ /* 0x040fe200078e00ff */
[----:B------:R-:W-:Y:S02]  /*8c10*/  ISETP.GT.U32.AND P0, PT, R15, 0x6, PT ;  /* 0x000000060f00780c */ /* 0x000fe40003f04070 */
[----:B------:R-:W-:Y:S01]  /*8c20*/  PRMT R13, RZ, 0x7610, R13 ;  /* 0x00007610ff0d7816 */ /* 0x000fe2000000000d */
[----:B------:R-:W-:Y:S01]  /*8c30*/  IMAD.MOV.U32 R17, RZ, RZ, -0x1 ;  /* 0xffffffffff117424 */ /* 0x000fe200078e00ff */
[----:B------:R-:W-:Y:S01]  /*8c40*/  ISETP.LT.U32.AND P0, PT, R10, 0x7, P0 ;  /* 0x000000070a00780c */ /* 0x000fe20000701070 */
[----:B------:R-:W-:-:S02]  /*8c50*/  IMAD.MOV.U32 R16, RZ, RZ, -0x1 ;  /* 0xffffffffff107424 */ /* 0x000fc400078e00ff */
[----:B------:R-:W0:Y:S01]  /*8c60*/  @P1 S2R R9, SR_CgaCtaId ;  /* 0x0000000000091919 */ /* 0x000e220000008800 */
[----:B------:R-:W-:Y:S02]  /*8c70*/  SEL R6, RZ, 0x1, !P0 ;  /* 0x00000001ff067807 */ /* 0x000fe40004000000 */
[----:B------:R-:W-:Y:S02]  /*8c80*/  IADD3 R2, P0, R2, UR22, RZ ;  /* 0x0000001602027c10 */ /* 0x000fe4000ff1e0ff */
[----:B------:R-:W-:Y:S02]  /*8c90*/  @P1 MOV R8, 0x400 ;  /* 0x0000040000081802 */ /* 0x000fe40000000f00 */
[----:B------:R-:W-:Y:S02]  /*8ca0*/  IADD3.X R3, R3, UR13, RZ, P0, !PT ;  /* 0x0000000d03037c10 */ /* 0x000fe400087fe4ff */
[----:B------:R-:W-:Y:S02]  /*8cb0*/  ISETP.GE.U32.AND P0, PT, R2, UR8, PT ;  /* 0x0000000802007c0c */ /* 0x000fe4000bf06070 */
[----:B------:R-:W-:-:S02]  /*8cc0*/  LOP3.LUT R11, R11, R6, RZ, 0x3c, !PT ;  /* 0x000000060b0b7212 */ /* 0x000fc400078e3cff */
[----:B------:R-:W-:Y:S02]  /*8cd0*/  ISETP.GE.U32.AND.EX P0, PT, R3, UR9, PT, P0 ;  /* 0x0000000903007c0c */ /* 0x000fe4000bf06100 */
[----:B0-----:R-:W-:Y:S01]  /*8ce0*/  @P1 LEA R8, R9, R8, 0x18 ;  /* 0x0000000809081211 */ /* 0x001fe200078ec0ff */
[----:B------:R-:W-:-:S03]  /*8cf0*/  IMAD.IADD R9, R15, 0x1, -R7 ;  /* 0x000000010f097824 */ /* 0x000fc600078e0a07 */
[----:B------:R0:W-:Y:S02]  /*8d00*/  @P1 SYNCS.ARRIVE.TRANS64.A1T0 RZ, [R8+URZ+0x88], RZ ;  /* 0x000088ff08ff19a7 */ /* 0x0001e4000810003f */
[----:B------:R-:W-:Y:S02]  /*8d10*/  LEA.HI R9, R9, R7, RZ, 0x1f ;  /* 0x0000000709097211 */ /* 0x000fe400078ff8ff */
[----:B------:R-:W-:Y:S02]  /*8d20*/  PRMT R7, RZ, 0x7610, R7 ;  /* 0x00007610ff077816 */ /* 0x000fe40000000007 */
[----:B------:R-:W-:-:S04]  /*8d30*/  SHF.R.U32.HI R6, RZ, 0x2, R9 ;  /* 0x00000002ff067819 */ /* 0x000fc80000011609 */
[----:B------:R-:W-:Y:S01]  /*8d40*/  @P3 LOP3.LUT R11, R11, 0x1, R6, 0x78, !PT ;  /* 0x000000010b0b3812 */ /* 0x000fe200078e7806 */
[----:B------:R-:W-:Y:S02]  /*8d50*/  IMAD R15, R6, -0x7, R15 ;  /* 0xfffffff9060f7824 */ /* 0x000fe400078e020f */
[----:B------:R-:W-:Y:S01]  /*8d60*/  IMAD.MOV.U32 R6, RZ, RZ, -0x1 ;  /* 0xffffffffff067424 */ /* 0x000fe200078e00ff */
[----:B0-----:R-:W-:Y:S06]  /*8d70*/  @P0 BRA `(.L_x_183) ;  /* 0x0000000400480947 */ /* 0x001fec0003800000 */
[----:B------:R-:W0:Y:S01]  /*8d80*/  S2R R17, SR_CTAID.X ;  /* 0x0000000000117919 */ /* 0x000e220000002500 */
[----:B------:R-:W-:Y:S01]  /*8d90*/  ULDC.64 UR8, c[0x0][0x628] ;  /* 0x00018a0000087ab9 */ /* 0x000fe20000000a00 */
[----:B------:R-:W1:Y:S01]  /*8da0*/  LDC R18, c[0x0][0x144] ;  /* 0x00005100ff127b82 */ /* 0x000e620000000800 */
[----:B------:R-:W-:Y:S01]  /*8db0*/  ISETP.NE.U32.AND P0, PT, RZ, UR8, PT ;  /* 0x00000008ff007c0c */ /* 0x000fe2000bf05070 */
[----:B------:R-:W2:Y:S01]  /*8dc0*/  S2R R12, SR_CTAID.Y ;  /* 0x00000000000c7919 */ /* 0x000ea20000002600 */
[----:B------:R-:W-:Y:S01]  /*8dd0*/  ULDC UR10, c[0x0][0x150] ;  /* 0x00005400000a7ab9 */ /* 0x000fe20000000800 */
[----:B------:R-:W-:Y:S01]  /*8de0*/  ULDC UR11, c[0x0][0x630] ;  /* 0x00018c00000b7ab9 */ /* 0x000fe20000000800 */
[----:B------:R-:W-:Y:S01]  /*8df0*/  ISETP.NE.AND.EX P0, PT, RZ, UR9, PT, P0 ;  /* 0x00000009ff007c0c */ /* 0x000fe2000bf05300 */
[----:B------:R-:W-:Y:S01]  /*8e00*/  IMAD.MOV.U32 R6, RZ, RZ, R2 ;  /* 0x000000ffff067224 */ /* 0x000fe200078e0002 */
[----:B0-----:R-:W-:-:S05]  /*8e10*/  I2FP.F32.U32 R7, R17 ;  /* 0x0000001100077245 */ /* 0x001fca0000201000 */
[----:B------:R-:W-:Y:S01]  /*8e20*/  FMUL R20, R7, UR10 ;  /* 0x0000000a07147c20 */ /* 0x000fe20008400000 */
[----:B------:R-:W-:-:S05]  /*8e30*/  IMAD.MOV.U32 R7, RZ, RZ, R3 ;  /* 0x000000ffff077224 */ /* 0x000fca00078e0003 */
[----:B--2---:R-:W-:Y:S05]  /*8e40*/  @!P0 BRA `(.L_x_184) ;  /* 0x0000000000288947 */ /* 0x004fea0003800000 */
[----:B------:R-:W-:Y:S02]  /*8e50*/  ULDC UR10, c[0x0][0x634] ;  /* 0x00018d00000a7ab9 */ /* 0x000fe40000000800 */
[----:B------:R-:W-:-:S05]  /*8e60*/  IADD3 R7, P0, R2, UR10, RZ ;  /* 0x0000000a02077c10 */ /* 0x000fca000ff1e0ff */
[----:B------:R-:W-:-:S04]  /*8e70*/  IMAD.X R19, RZ, RZ, R3, P0 ;  /* 0x000000ffff137224 */ /* 0x000fc800000e0603 */
[----:B------:R-:W-:-:S04]  /*8e80*/  IMAD.WIDE.U32 R8, R19, UR8, RZ ;  /* 0x0000000813087c25 */ /* 0x000fc8000f8e00ff */
[----:B------:R-:W-:-:S04]  /*8e90*/  IMAD.WIDE.U32 R8, P0, R7, UR9, R8 ;  /* 0x0000000907087c25 */ /* 0x000fc8000f800008 */
[----:B------:R-:W-:-:S04]  /*8ea0*/  IMAD.WIDE.U32 R6, R7, UR8, RZ ;  /* 0x0000000807067c25 */ /* 0x000fc8000f8e00ff */
[----:B------:R-:W-:Y:S01]  /*8eb0*/  IMAD.MOV.U32 R6, RZ, RZ, R9 ;  /* 0x000000ffff067224 */ /* 0x000fe200078e0009 */
[----:B------:R-:W-:Y:S01]  /*8ec0*/  IADD3 RZ, P1, R7, R8, RZ ;  /* 0x0000000807ff7210 */ /* 0x000fe20007f3e0ff */
[----:B------:R-:W-:-:S04]  /*8ed0*/  IMAD.X R7, RZ, RZ, RZ, P0 ;  /* 0x000000ffff077224 */ /* 0x000fc800000e06ff */
[----:B------:R-:W-:-:S08]  /*8ee0*/  IMAD.WIDE.U32.X R6, R19, UR9, R6, P1 ;  /* 0x0000000913067c25 */ /* 0x000fd000088e0406 */
.L_x_184:
[--C-:B------:R-:W-:Y:S01]  /*8ef0*/  SHF.R.U64 R16, R6, UR11, R7.reuse ;  /* 0x0000000b06107c19 */ /* 0x100fe20008001207 */
[----:B------:R-:W0:Y:S01]  /*8f00*/  F2I.U32.TRUNC.NTZ R20, R20 ;  /* 0x0000001400147305 */ /* 0x000e22000020f000 */
[----:B------:R-:W-:Y:S01]  /*8f10*/  SHF.R.U32.HI R6, RZ, UR11, R7 ;  /* 0x0000000bff067c19 */ /* 0x000fe20008011607 */
[----:B------:R-:W-:Y:S01]  /*8f20*/  ULDC.64 UR8, c[0x0][0x620] ;  /* 0x0001880000087ab9 */ /* 0x000fe20000000a00 */
[----:B------:R-:W-:Y:S01]  /*8f30*/  IADD3 R9, P0, RZ, -R16, RZ ;  /* 0x80000010ff097210 */ /* 0x000fe20007f1e0ff */
[----:B------:R-:W-:Y:S01]  /*8f40*/  ULDC.64 UR10, c[0x0][0x640] ;  /* 0x00019000000a7ab9 */ /* 0x000fe20000000a00 */
[----:B------:R-:W2:Y:S03]  /*8f50*/  LDC R21, c[0x0][0x148] ;  /* 0x00005200ff157b82 */ /* 0x000ea60000000800 */
[----:B------:R-:W-:Y:S01]  /*8f60*/  IMAD.X R6, RZ, RZ, ~R6, P0 ;  /* 0x000000ffff067224 */ /* 0x000fe200000e0e06 */
[----:B------:R-:W-:-:S03]  /*8f70*/  ISETP.NE.U32.AND P0, PT, RZ, UR10, PT ;  /* 0x0000000aff007c0c */ /* 0x000fc6000bf05070 */
[----:B------:R-:W-:Y:S01]  /*8f80*/  IMAD R8, R6, UR8, RZ ;  /* 0x0000000806087c24 */ /* 0x000fe2000f8e02ff */
[----:B------:R-:W-:Y:S01]  /*8f90*/  ISETP.NE.AND.EX P0, PT, RZ, UR11, PT, P0 ;  /* 0x0000000bff007c0c */ /* 0x000fe2000bf05300 */
[----:B------:R-:W-:Y:S01]  /*8fa0*/  IMAD.WIDE.U32 R6, R9, UR8, R2 ;  /* 0x0000000809067c25 */ /* 0x000fe2000f8e0002 */
[----:B------:R-:W-:-:S03]  /*8fb0*/  ULDC UR8, c[0x0][0x618] ;  /* 0x0001860000087ab9 */ /* 0x000fc60000000800 */
[----:B------:R-:W-:Y:S01]  /*8fc0*/  IMAD R9, R9, UR9, R8 ;  /* 0x0000000909097c24 */ /* 0x000fe2000f8e0208 */
[----:B------:R-:W-:Y:S01]  /*8fd0*/  ULDC UR9, c[0x0][0x154] ;  /* 0x0000550000097ab9 */ /* 0x000fe20000000800 */
[----:B0-----:R-:W-:Y:S02]  /*8fe0*/  IMAD.MOV R8, RZ, RZ, -R20 ;  /* 0x000000ffff087224 */ /* 0x001fe400078e0a14 */
[----:B------:R-:W-:Y:S02]  /*8ff0*/  IMAD.IADD R7, R7, 0x1, R9 ;  /* 0x0000000107077824 */ /* 0x000fe400078e0209 */
[----:B-1----:R-:W-:Y:S01]  /*9000*/  IMAD R17, R18, R8, R17 ;  /* 0x0000000812117224 */ /* 0x002fe200078e0211 */
[----:B------:R-:W-:Y:S02]  /*9010*/  I2FP.F32.U32 R8, R12 ;  /* 0x0000000c00087245 */ /* 0x000fe40000201000 */
[--C-:B------:R-:W-:Y:S02]  /*9020*/  SHF.R.U64 R18, R6, UR8, R7.reuse ;  /* 0x0000000806127c19 */ /* 0x100fe40008001207 */
[----:B------:R-:W-:Y:S01]  /*9030*/  SHF.R.U32.HI R7, RZ, UR8, R7 ;  /* 0x00000008ff077c19 */ /* 0x000fe20008011607 */
[----:B------:R-:W-:Y:S01]  /*9040*/  FMUL R8, R8, UR9 ;  /* 0x0000000908087c20 */ /* 0x000fe20008400000 */
[----:B------:R-:W-:-:S02]  /*9050*/  ULDC UR8, c[0x0][0x608] ;  /* 0x0001820000087ab9 */ /* 0x000fc40000000800 */
[--C-:B------:R-:W-:Y:S01]  /*9060*/  SHF.R.U64 R20, R18, UR8, R7.reuse ;  /* 0x0000000812147c19 */ /* 0x100fe20008001207 */
[----:B------:R0:W1:Y:S01]  /*9070*/  F2I.U32.TRUNC.NTZ R22, R8 ;  /* 0x0000000800167305 */ /* 0x000062000020f000 */
[----:B------:R-:W-:Y:S01]  /*9080*/  SHF.R.U32.HI R7, RZ, UR8, R7 ;  /* 0x00000008ff077c19 */ /* 0x000fe20008011607 */
[----:B------:R-:W-:-:S03]  /*9090*/  ULDC UR8, c[0x0][0x658] ;  /* 0x0001960000087ab9 */ /* 0x000fc60000000800 */
[--C-:B------:R-:W-:Y:S02]  /*90a0*/  SHF.R.U64 R19, R20, UR8, R7.reuse ;  /* 0x0000000814137c19 */ /* 0x100fe40008001207 */
[----:B------:R-:W-:-:S03]  /*90b0*/  SHF.R.U32.HI R23, RZ, UR8, R7 ;  /* 0x00000008ff177c19 */ /* 0x000fc60008011607 */
[----:B------:R-:W-:Y:S02]  /*90c0*/  IMAD.MOV.U32 R6, RZ, RZ, R19 ;  /* 0x000000ffff067224 */ /* 0x000fe400078e0013 */
[----:B------:R-:W-:Y:S01]  /*90d0*/  IMAD.MOV.U32 R7, RZ, RZ, R23 ;  /* 0x000000ffff077224 */ /* 0x000fe200078e0017 */
[----:B0-----:R-:W-:Y:S06]  /*90e0*/  @!P0 BRA `(.L_x_185) ;  /* 0x0000000000288947 */ /* 0x001fec0003800000 */
        /* <DEDUP_REMOVED lines=10> */
.L_x_185:
[----:B------:R-:W-:Y:S01]  /*9190*/  ULDC UR8, c[0x0][0x648] ;  /* 0x0001920000087ab9 */ /* 0x000fe20000000800 */
[----:B-1----:R-:W-:Y:S01]  /*91a0*/  IMAD.MOV R22, RZ, RZ, -R22 ;  /* 0x000000ffff167224 */ /* 0x002fe200078e0a16 */
[----:B------:R-:W-:Y:S01]  /*91b0*/  SHF.R.U64 R7, R6, UR8, R7 ;  /* 0x0000000806077c19 */ /* 0x000fe20008001207 */
[----:B------:R-:W-:Y:S01]  /*91c0*/  ULDC UR8, c[0x0][0x638] ;  /* 0x00018e0000087ab9 */ /* 0x000fe20000000800 */
[----:B------:R-:W-:Y:S01]  /*91d0*/  LOP3.LUT R6, R20, UR19, RZ, 0xc0, !PT ;  /* 0x0000001314067c12 */ /* 0x000fe2000f8ec0ff */
[----:B--2---:R-:W-:Y:S01]  /*91e0*/  @P2 IMAD R17, R21, R22, R12 ;  /* 0x0000001615112224 */ /* 0x004fe200078e020c */
[----:B------:R-:W-:Y:S01]  /*91f0*/  LOP3.LUT R18, R18, UR5, RZ, 0xc0, !PT ;  /* 0x0000000512127c12 */ /* 0x000fe2000f8ec0ff */
[----:B------:R-:W-:Y:S01]  /*9200*/  IMAD.MOV R8, RZ, RZ, -R7 ;  /* 0x000000ffff087224 */ /* 0x000fe200078e0a07 */
[----:B------:R-:W-:Y:S01]  /*9210*/  ULDC UR9, c[0x0][0x610] ;  /* 0x0001840000097ab9 */ /* 0x000fe20000000800 */
[----:B------:R-:W-:Y:S02]  /*9220*/  IMAD R6, R7, UR6, R6 ;  /* 0x0000000607067c24 */ /* 0x000fe4000f8e0206 */
[----:B------:R-:W-:Y:S01]  /*9230*/  IMAD R19, R8, UR8, R19 ;  /* 0x0000000808137c24 */ /* 0x000fe2000f8e0213 */
[----:B------:R-:W-:Y:S01]  /*9240*/  ULDC UR8, c[0x0][0x600] ;  /* 0x0001800000087ab9 */ /* 0x000fe20000000800 */
[----:B------:R-:W-:-:S02]  /*9250*/  IMAD R6, R6, UR9, R17 ;  /* 0x0000000906067c24 */ /* 0x000fc4000f8e0211 */
[----:B------:R-:W-:Y:S02]  /*9260*/  IMAD R19, R19, UR8, R18 ;  /* 0x0000000813137c24 */ /* 0x000fe4000f8e0212 */
[----:B------:R-:W-:-:S03]  /*9270*/  IMAD.MOV.U32 R7, RZ, RZ, 0x1 ;  /* 0x00000001ff077424 */ /* 0x000fc600078e00ff */
[----:B------:R-:W-:Y:S02]  /*9280*/  SEL R17, R19, R6, !P2 ;  /* 0x0000000613117207 */ /* 0x000fe40005000000 */
[----:B------:R-:W-:-:S07]  /*9290*/  SEL R6, R6, R19, !P2 ;  /* 0x0000001306067207 */ /* 0x000fce0005000000 */
.L_x_183:
[----:B------:R-:W-:Y:S05]  /*92a0*/  BSYNC B1 ;  /* 0x0000000000017941 */ /* 0x000fea0003800000 */
.L_x_182:
[----:B------:R-:W-:-:S13]  /*92b0*/  LOP3.LUT P0, RZ, R7, 0xff, RZ, 0xc0, !PT ;  /* 0x000000ff07ff7812 */ /* 0x000fda000780c0ff */
[----:B------:R-:W-:Y:S05]  /*92c0*/  @P0 BRA `(.L_x_186) ;  /* 0xfffffff400480947 */ /* 0x000fea000383ffff */
[----:B------:R-:W-:Y:S05]  /*92d0*/  BSYNC B0 ;  /* 0x0000000000007941 */ /* 0x000fea0003800000 */
.L_x_175:
[----:B------:R-:W-:-:S03]  /*92e0*/  UMOV UR8, 0xffffffff ;  /* 0xffffffff00087882 */ /* 0x000fc60000000000 */
[----:B------:R-:W-:Y:S05]  /*92f0*/  BRA.DIV UR8, `(.L_x_187) ;  /* 0x0000000608887947 */ /* 0x000fea000b800000 */
[----:B------:R-:W-:-:S13]  /*9300*/  ELECT P0, URZ, PT ;  /* 0x00000000003f782f */ /* 0x000fda0003800000 */
.L_x_204:
[----:B------:R-:W-:Y:S04]  /*9310*/  BSSY B0, `(.L_x_188) ;  /* 0x0000046000007945 */ /* 0x000fe80003800000 */
[----:B------:R-:W-:Y:S05]  /*9320*/  @!P0 BRA `(.L_x_189) ;  /* 0x0000000400108947 */ /* 0x000fea0003800000 */
[----:B------:R-:W-:-:S04]  /*9330*/  LOP3.LUT R4, R4, 0x2, RZ, 0xfc, !PT ;  /* 0x0000000204047812 */ /* 0x000fc800078efcff */
[----:B------:R-:W-:-:S13]  /*9340*/  ISETP.NE.AND P0, PT, R4, 0x3, PT ;  /* 0x000000030400780c */ /* 0x000fda0003f05270 */
[----:B------:R-:W-:Y:S05]  /*9350*/  @!P0 BRA `(.L_x_190) ;  /* 0x0000000000048947 */ /* 0x000fea0003800000 */
[----:B------:R-:W-:Y:S01]  /*9360*/  BPT.TRAP 0x1 ;  /* 0x000000040000795c */ /* 0x000fe20000300000 */
.L_x_190:
[----:B------:R-:W0:Y:S01]  /*9370*/  S2R R3, SR_CgaCtaId ;  /* 0x0000000000037919 */ /* 0x000e220000008800 */
[----:B------:R-:W-:-:S04]  /*9380*/  MOV R0, 0x400 ;  /* 0x0000040000007802 */ /* 0x000fc80000000f00 */
[----:B0-----:R-:W-:Y:S02]  /*9390*/  LEA R0, R3, R0, 0x18 ;  /* 0x0000000003007211 */ /* 0x001fe400078ec0ff */
[----:B------:R-:W-:-:S03]  /*93a0*/  SHF.L.U32 R3, R11, 0x1f, RZ ;  /* 0x0000001f0b037819 */ /* 0x000fc600000006ff */
[----:B------:R-:W-:-:S04]  /*93b0*/  VIADD R0, R0, 0x38 ;  /* 0x0000003800007836 */ /* 0x000fc80000000000 */
[C---:B------:R-:W-:Y:S02]  /*93c0*/  IMAD R6, R15.reuse, 0x8, R0 ;  /* 0x000000080f067824 */ /* 0x040fe400078e0200 */
[----:B------:R-:W-:Y:S02]  /*93d0*/  VIADD R15, R15, 0x1 ;  /* 0x000000010f0f7836 */ /* 0x000fe40000000000 */
[----:B------:R-:W0:Y:S03]  /*93e0*/  SYNCS.PHASECHK.TRANS64.TRYWAIT P0, [R6+URZ], R3 ;  /* 0x00000003060075a7 */ /* 0x000e26000800017f */
[----:B------:R-:W-:-:S04]  /*93f0*/  ISETP.NE.AND P1, PT, R15, 0x7, PT ;  /* 0x000000070f00780c */ /* 0x000fc80003f25270 */
[----:B------:R-:W-:Y:S02]  /*9400*/  SEL R2, RZ, 0x1, P1 ;  /* 0x00000001ff027807 */ /* 0x000fe40000800000 */
[----:B------:R-:W-:Y:S02]  /*9410*/  SEL R15, R15, RZ, P1 ;  /* 0x000000ff0f0f7207 */ /* 0x000fe40000800000 */
[----:B------:R-:W-:-:S03]  /*9420*/  LOP3.LUT R8, R11, R2, RZ, 0x3c, !PT ;  /* 0x000000020b087212 */ /* 0x000fc600078e3cff */
[----:B------:R-:W-:Y:S01]  /*9430*/  IMAD R7, R15, 0x8, R0 ;  /* 0x000000080f077824 */ /* 0x000fe200078e0200 */
[----:B------:R-:W-:Y:S01]  /*9440*/  SHF.L.U32 R4, R8, 0x1f, RZ ;  /* 0x0000001f08047819 */ /* 0x000fe200000006ff */
[----:B0-----:R-:W-:Y:S06]  /*9450*/  @!P0 BRA `(.L_x_191) ;  /* 0x0000000400508947 */ /* 0x001fec0003800000 */
.L_x_205:
[----:B------:R-:W1:Y:S01]  /*9460*/  SYNCS.PHASECHK.TRANS64.TRYWAIT P0, [R7+URZ], R4 ;  /* 0x00000004070075a7 */ /* 0x000e62000800017f */
[----:B------:R-:W-:-:S05]  /*9470*/  VIADD R2, R15, 0x1 ;  /* 0x000000010f027836 */ /* 0x000fca0000000000 */
[----:B------:R-:W-:-:S04]  /*9480*/  ISETP.NE.AND P1, PT, R2, 0x7, PT ;  /* 0x000000070200780c */ /* 0x000fc80003f25270 */
[----:B0-----:R-:W-:Y:S02]  /*9490*/  SEL R3, RZ, 0x1, P1 ;  /* 0x00000001ff037807 */ /* 0x001fe40000800000 */
[----:B------:R-:W-:Y:S02]  /*94a0*/  SEL R9, R2, RZ, P1 ;  /* 0x000000ff02097207 */ /* 0x000fe40000800000 */
[----:B------:R-:W-:-:S03]  /*94b0*/  LOP3.LUT R8, R8, R3, RZ, 0x3c, !PT ;  /* 0x0000000308087212 */ /* 0x000fc600078e3cff */
[----:B------:R-:W-:Y:S01]  /*94c0*/  IMAD R6, R9, 0x8, R0 ;  /* 0x0000000809067824 */ /* 0x000fe200078e0200 */
[----:B------:R-:W-:Y:S01]  /*94d0*/  SHF.L.U32 R5, R8, 0x1f, RZ ;  /* 0x0000001f08057819 */ /* 0x000fe200000006ff */
[----:B-1----:R-:W-:Y:S06]  /*94e0*/  @!P0 BRA `(.L_x_192) ;  /* 0x0000000400408947 */ /* 0x002fec0003800000 */
.L_x_206:
[----:B------:R-:W1:Y:S01]  /*94f0*/  SYNCS.PHASECHK.TRANS64.TRYWAIT P0, [R6+URZ], R5 ;  /* 0x00000005060075a7 */ /* 0x000e62000800017f */
[----:B------:R-:W-:-:S05]  /*9500*/  VIADD R2, R9, 0x1 ;  /* 0x0000000109027836 */ /* 0x000fca0000000000 */
[----:B------:R-:W-:-:S04]  /*9510*/  ISETP.NE.AND P1, PT, R2, 0x7, PT ;  /* 0x000000070200780c */ /* 0x000fc80003f25270 */
[----:B------:R-:W-:Y:S02]  /*9520*/  SEL R3, RZ, 0x1, P1 ;  /* 0x00000001ff037807 */ /* 0x000fe40000800000 */
[----:B0-----:R-:W-:Y:S02]  /*9530*/  SEL R7, R2, RZ, P1 ;  /* 0x000000ff02077207 */ /* 0x001fe40000800000 */
[----:B------:R-:W-:-:S03]  /*9540*/  LOP3.LUT R8, R8, R3, RZ, 0x3c, !PT ;  /* 0x0000000308087212 */ /* 0x000fc600078e3cff */
[----:B------:R-:W-:Y:S01]  /*9550*/  IMAD R9, R7, 0x8, R0 ;  /* 0x0000000807097824 */ /* 0x000fe200078e0200 */
[----:B------:R-:W-:Y:S01]  /*9560*/  SHF.L.U32 R4, R8, 0x1f, RZ ;  /* 0x0000001f08047819 */ /* 0x000fe200000006ff */
[----:B-1----:R-:W-:Y:S06]  /*9570*/  @!P0 BRA `(.L_x_193) ;  /* 0x0000000400308947 */ /* 0x002fec0003800000 */
.L_x_207:
[----:B------:R-:W1:Y:S01]  /*9580*/  SYNCS.PHASECHK.TRANS64.TRYWAIT P0, [R9+URZ], R4 ;  /* 0x00000004090075a7 */ /* 0x000e62000800017f */
[----:B------:R-:W-:-:S05]  /*9590*/  VIADD R2, R7, 0x1 ;  /* 0x0000000107027836 */ /* 0x000fca0000000000 */
[----:B------:R-:W-:-:S04]  /*95a0*/  ISETP.NE.AND P1, PT, R2, 0x7, PT ;  /* 0x000000070200780c */ /* 0x000fc80003f25270 */
[----:B------:R-:W-:Y:S02]  /*95b0*/  SEL R3, RZ, 0x1, P1 ;  /* 0x00000001ff037807 */ /* 0x000fe40000800000 */
[----:B------:R-:W-:Y:S02]  /*95c0*/  SEL R7, R2, RZ, P1 ;  /* 0x000000ff02077207 */ /* 0x000fe40000800000 */
[----:B------:R-:W-:-:S03]  /*95d0*/  LOP3.LUT R8, R8, R3, RZ, 0x3c, !PT ;  /* 0x0000000308087212 */ /* 0x000fc600078e3cff */
[----:B------:R-:W-:Y:S01]  /*95e0*/  IMAD R10, R7, 0x8, R0 ;  /* 0x00000008070a7824 */ /* 0x000fe200078e0200 */
[----:B0-----:R-:W-:Y:S01]  /*95f0*/  SHF.L.U32 R5, R8, 0x1f, RZ ;  /* 0x0000001f08057819 */ /* 0x001fe200000006ff */
[----:B-1----:R-:W-:Y:S06]  /*9600*/  @!P0 BRA `(.L_x_194) ;  /* 0x0000000400208947 */ /* 0x002fec0003800000 */
.L_x_208:
[----:B------:R-:W1:Y:S01]  /*9610*/  SYNCS.PHASECHK.TRANS64.TRYWAIT P0, [R10+URZ], R5 ;  /* 0x000000050a0075a7 */ /* 0x000e62000800017f */
[----:B------:R-:W-:-:S05]  /*9620*/  VIADD R2, R7, 0x1 ;  /* 0x0000000107027836 */ /* 0x000fca0000000000 */
[----:B------:R-:W-:-:S04]  /*9630*/  ISETP.NE.AND P1, PT, R2, 0x7, PT ;  /* 0x000000070200780c */ /* 0x000fc80003f25270 */
[----:B------:R-:W-:Y:S02]  /*9640*/  SEL R3, RZ, 0x1, P1 ;  /* 0x00000001ff037807 */ /* 0x000fe40000800000 */
[----:B------:R-:W-:Y:S02]  /*9650*/  SEL R7, R2, RZ, P1 ;  /* 0x000000ff02077207 */ /* 0x000fe40000800000 */
[----:B0-----:R-:W-:-:S03]  /*9660*/  LOP3.LUT R9, R8, R3, RZ, 0x3c, !PT ;  /* 0x0000000308097212 */ /* 0x001fc600078e3cff */
[----:B------:R-:W-:Y:S01]  /*9670*/  IMAD R11, R7, 0x8, R0 ;  /* 0x00000008070b7824 */ /* 0x000fe200078e0200 */
[----:B------:R-:W-:Y:S01]  /*9680*/  SHF.L.U32 R6, R9, 0x1f, RZ ;  /* 0x0000001f09067819 */ /* 0x000fe200000006ff */
[----:B-1----:R-:W-:Y:S06]  /*9690*/  @!P0 BRA `(.L_x_195) ;  /* 0x0000000400108947 */ /* 0x002fec0003800000 */
.L_x_209:
[----:B------:R-:W1:Y:S01]  /*96a0*/  SYNCS.PHASECHK.TRANS64.TRYWAIT P0, [R11+URZ], R6 ;  /* 0x000000060b0075a7 */ /* 0x000e62000800017f */
[----:B------:R-:W-:-:S05]  /*96b0*/  VIADD R2, R7, 0x1 ;  /* 0x0000000107027836 */ /* 0x000fca0000000000 */
[----:B------:R-:W-:-:S04]  /*96c0*/  ISETP.NE.AND P1, PT, R2, 0x7, PT ;  /* 0x000000070200780c */ /* 0x000fc80003f25270 */
[----:B------:R-:W-:Y:S02]  /*96d0*/  SEL R4, RZ, 0x1, P1 ;  /* 0x00000001ff047807 */ /* 0x000fe40000800000 */
[----:B------:R-:W-:Y:S02]  /*96e0*/  SEL R3, R2, RZ, P1 ;  /* 0x000000ff02037207 */ /* 0x000fe40000800000 */
[----:B------:R-:W-:Y:S01]  /*96f0*/  LOP3.LUT R4, R9, R4, RZ, 0x3c, !PT ;  /* 0x0000000409047212 */ /* 0x000fe200078e3cff */
[----:B-1----:R-:W-:Y:S06]  /*9700*/  @!P0 BRA `(.L_x_196) ;  /* 0x0000000400088947 */ /* 0x002fec0003800000 */
.L_x_210:
[----:B------:R-:W-:Y:S01]  /*9710*/  IMAD R3, R3, 0x8, R0 ;  /* 0x0000000803037824 */ /* 0x000fe200078e0200 */
[----:B------:R-:W-:-:S07]  /*9720*/  SHF.L.U32 R0, R4, 0x1f, RZ ;  /* 0x0000001f04007819 */ /* 0x000fce00000006ff */
.L_x_197:
[----:B--2---:R2:W3:Y:S02]  /*9730*/  SYNCS.PHASECHK.TRANS64.TRYWAIT P0, [R3+URZ], R0 ;  /* 0x00000000030075a7 */ /* 0x0044e4000800017f */
[----:B---3--:R-:W-:Y:S05]  /*9740*/  @!P0 NANOSLEEP.SYNCS 0x989680 ;  /* 0x009896800000895d */ /* 0x008fea0003900000 */
[----:B------:R-:W3:Y:S02]  /*9750*/  @!P0 SYNCS.PHASECHK.TRANS64 P0, [R3+URZ], R0 ;  /* 0x00000000030085a7 */ /* 0x000ee4000800007f */
[----:B---3--:R-:W-:Y:S05]  /*9760*/  @!P0 BRA `(.L_x_197) ;  /* 0xfffffffc00f08947 */ /* 0x008fea000383ffff */
.L_x_189:
[----:B------:R-:W-:Y:S05]  /*9770*/  BSYNC B0 ;  /* 0x0000000000007941 */ /* 0x000fea0003800000 */
.L_x_188:
[----:B------:R-:W-:Y:S05]  /*9780*/  EXIT ;  /* 0x000000000000794d */ /* 0x000fea0003800000 */
.L_x_21:
[----:B-1----:R-:W-:-:S04]  /*9790*/  IMAD.U32 R13, RZ, RZ, UR6 ;  /* 0x00000006ff0d7e24 */ /* 0x002fc8000f8e00ff */
[----:B------:R1:W4:Y:S03]  /*97a0*/  SYNCS.PHASECHK.TRANS64.TRYWAIT P0, [R13+URZ], R12 ;  /* 0x0000000c0d0075a7 */ /* 0x000326000800017f */
[----:B----4-:R-:W-:Y:S05]  /*97b0*/  @!P0 NANOSLEEP.SYNCS 0x989680 ;  /* 0x009896800000895d */ /* 0x010fea0003900000 */
[----:B------:R-:W4:Y:S02]  /*97c0*/  @!P0 SYNCS.PHASECHK.TRANS64 P0, [R13+URZ], R12 ;  /* 0x0000000c0d0085a7 */ /* 0x000f24000800007f */
[----:B----4-:R-:W-:Y:S05]  /*97d0*/  @!P0 BRA `(.L_x_21) ;  /* 0xfffffffc00ec8947 */ /* 0x010fea000383ffff */
[----:B------:R-:W-:Y:S05]  /*97e0*/  BRA `(.L_x_20) ;  /* 0xffffff80001c7947 */ /* 0x000fea000383ffff */
.L_x_27:
[----:B-1----:R-:W-:-:S04]  /*97f0*/  IMAD.U32 R145, RZ, RZ, UR12 ;  /* 0x0000000cff917e24 */ /* 0x002fc8000f8e00ff */
[----:B------:R1:W4:Y:S03]  /*9800*/  SYNCS.PHASECHK.TRANS64.TRYWAIT P0, [R145+URZ], R140 ;  /* 0x0000008c910075a7 */ /* 0x000326000800017f */
[----:B----4-:R-:W-:Y:S05]  /*9810*/  @!P0 NANOSLEEP.SYNCS 0x989680 ;  /* 0x009896800000895d */ /* 0x010fea0003900000 */
[----:B------:R-:W4:Y:S02]  /*9820*/  @!P0 SYNCS.PHASECHK.TRANS64 P0, [R145+URZ], R140 ;  /* 0x0000008c910085a7 */ /* 0x000f24000800007f */
[----:B----4-:R-:W-:Y:S05]  /*9830*/  @!P0 BRA `(.L_x_27) ;  /* 0xfffffffc00ec8947 */ /* 0x010fea000383ffff */
[----:B------:R-:W-:Y:S05]  /*9840*/  BRA `(.L_x_26) ;  /* 0xffffff8800907947 */ /* 0x000fea000383ffff */
.L_x_176:
[----:B------:R-:W-:Y:S01]  /*9850*/  BSSY B1, `(.L_x_198) ;  /* 0x0000006000017945 */ /* 0x000fe20003800000 */
[----:B------:R-:W-:-:S07]  /*9860*/  IMAD.MOV.U32 R7, RZ, RZ, -0x1 ;  /* 0xffffffffff077424 */ /* 0x000fce00078e00ff */
[----:B------:R-:W-:Y:S05]  /*9870*/  WARPSYNC.COLLECTIVE R7, `(.L_x_199) ;  /* 0x00000000070c7348 */ /* 0x000fea0003c00000 */
[----:B------:R-:W-:Y:S02]  /*9880*/  ELECT P0, UR62, PT ;  /* 0x00000000003e782f */ /* 0x000fe40003800000 */
[----:B------:R-:W-:Y:S01]  /*9890*/  MOV R7, UR62 ;  /* 0x0000003e00077c02 */ /* 0x000fe20008000f00 */
[----:B------:R-:W-:Y:S10]  /*98a0*/  ENDCOLLECTIVE ;  /* 0x000000000000791b */ /* 0x000ff40003800000 */
.L_x_199:
[----:B------:R-:W-:Y:S05]  /*98b0*/  BSYNC B1 ;  /* 0x0000000000017941 */ /* 0x000fea0003800000 */
.L_x_198:
[----:B------:R-:W-:Y:S05]  /*98c0*/  BRA `(.L_x_200) ;  /* 0xffffffec00d47947 */ /* 0x000fea000383ffff */
.L_x_179:
[----:B-1----:R1:W2:Y:S02]  /*98d0*/  SYNCS.PHASECHK.TRANS64.TRYWAIT P0, [R20+URZ+0x38], R9 ;  /* 0x00003809140075a7 */ /* 0x0022a4000800017f */
[----:B--2---:R-:W-:Y:S05]  /*98e0*/  @!P0 NANOSLEEP.SYNCS 0x989680 ;  /* 0x009896800000895d */ /* 0x004fea0003900000 */
[----:B------:R-:W2:Y:S02]  /*98f0*/  @!P0 SYNCS.PHASECHK.TRANS64 P0, [R20+URZ+0x38], R9 ;  /* 0x00003809140085a7 */ /* 0x000ea4000800007f */
[----:B--2---:R-:W-:Y:S05]  /*9900*/  @!P0 BRA `(.L_x_179) ;  /* 0xfffffffc00f08947 */ /* 0x004fea000383ffff */
[----:B------:R-:W-:Y:S05]  /*9910*/  BRA `(.L_x_201) ;  /* 0xfffffff0000c7947 */ /* 0x000fea000383ffff */
.L_x_187:
[----:B------:R-:W-:Y:S01]  /*9920*/  BSSY B0, `(.L_x_202) ;  /* 0x0000006000007945 */ /* 0x000fe20003800000 */
[----:B------:R-:W-:-:S07]  /*9930*/  IMAD.MOV.U32 R7, RZ, RZ, -0x1 ;  /* 0xffffffffff077424 */ /* 0x000fce00078e00ff */
[----:B------:R-:W-:Y:S05]  /*9940*/  WARPSYNC.COLLECTIVE R7, `(.L_x_203) ;  /* 0x00000000070c7348 */ /* 0x000fea0003c00000 */
[----:B------:R-:W-:Y:S02]  /*9950*/  ELECT P0, UR62, PT ;  /* 0x00000000003e782f */ /* 0x000fe40003800000 */
[----:B------:R-:W-:Y:S01]  /*9960*/  MOV R7, UR62 ;  /* 0x0000003e00077c02 */ /* 0x000fe20008000f00 */
[----:B------:R-:W-:Y:S10]  /*9970*/  ENDCOLLECTIVE ;  /* 0x000000000000791b */ /* 0x000ff40003800000 */
.L_x_203:
[----:B------:R-:W-:Y:S05]  /*9980*/  BSYNC B0 ;  /* 0x0000000000007941 */ /* 0x000fea0003800000 */
.L_x_202:
[----:B------:R-:W-:Y:S05]  /*9990*/  BRA `(.L_x_204) ;  /* 0xfffffff8005c7947 */ /* 0x000fea000383ffff */
.L_x_191:
[----:B0-----:R0:W1:Y:S02]  /*99a0*/  SYNCS.PHASECHK.TRANS64.TRYWAIT P0, [R6+URZ], R3 ;  /* 0x00000003060075a7 */ /* 0x001064000800017f */
[----:B-1----:R-:W-:Y:S05]  /*99b0*/  @!P0 NANOSLEEP.SYNCS 0x989680 ;  /* 0x009896800000895d */ /* 0x002fea0003900000 */
[----:B------:R-:W1:Y:S02]  /*99c0*/  @!P0 SYNCS.PHASECHK.TRANS64 P0, [R6+URZ], R3 ;  /* 0x00000003060085a7 */ /* 0x000e64000800007f */
[----:B-1----:R-:W-:Y:S05]  /*99d0*/  @!P0 BRA `(.L_x_191) ;  /* 0xfffffffc00f08947 */ /* 0x002fea000383ffff */
[----:B------:R-:W-:Y:S05]  /*99e0*/  BRA `(.L_x_205) ;  /* 0xfffffff8009c7947 */ /* 0x000fea000383ffff */
.L_x_192:
[----:B0-----:R0:W1:Y:S02]  /*99f0*/  SYNCS.PHASECHK.TRANS64.TRYWAIT P0, [R7+URZ], R4 ;  /* 0x00000004070075a7 */ /* 0x001064000800017f */
[----:B-1----:R-:W-:Y:S05]  /*9a00*/  @!P0 NANOSLEEP.SYNCS 0x989680 ;  /* 0x009896800000895d */ /* 0x002fea0003900000 */
[----:B------:R-:W1:Y:S02]  /*9a10*/  @!P0 SYNCS.PHASECHK.TRANS64 P0, [R7+URZ], R4 ;  /* 0x00000004070085a7 */ /* 0x000e64000800007f */
[----:B-1----:R-:W-:Y:S05]  /*9a20*/  @!P0 BRA `(.L_x_192) ;  /* 0xfffffffc00f08947 */ /* 0x002fea000383ffff */
[----:B------:R-:W-:Y:S05]  /*9a30*/  BRA `(.L_x_206) ;  /* 0xfffffff800ac7947 */ /* 0x000fea000383ffff */
.L_x_193:
[----:B0-----:R0:W1:Y:S02]  /*9a40*/  SYNCS.PHASECHK.TRANS64.TRYWAIT P0, [R6+URZ], R5 ;  /* 0x00000005060075a7 */ /* 0x001064000800017f */
[----:B-1----:R-:W-:Y:S05]  /*9a50*/  @!P0 NANOSLEEP.SYNCS 0x989680 ;  /* 0x009896800000895d */ /* 0x002fea0003900000 */
[----:B------:R-:W1:Y:S02]  /*9a60*/  @!P0 SYNCS.PHASECHK.TRANS64 P0, [R6+URZ], R5 ;  /* 0x00000005060085a7 */ /* 0x000e64000800007f */
[----:B-1----:R-:W-:Y:S05]  /*9a70*/  @!P0 BRA `(.L_x_193) ;  /* 0xfffffffc00f08947 */ /* 0x002fea000383ffff */
[----:B------:R-:W-:Y:S05]  /*9a80*/  BRA `(.L_x_207) ;  /* 0xfffffff800bc7947 */ /* 0x000fea000383ffff */
.L_x_194:
[----:B0-----:R0:W1:Y:S02]  /*9a90*/  SYNCS.PHASECHK.TRANS64.TRYWAIT P0, [R9+URZ], R4 ;  /* 0x00000004090075a7 */ /* 0x001064000800017f */
[----:B-1----:R-:W-:Y:S05]  /*9aa0*/  @!P0 NANOSLEEP.SYNCS 0x989680 ;  /* 0x009896800000895d */ /* 0x002fea0003900000 */
[----:B------:R-:W1:Y:S02]  /*9ab0*/  @!P0 SYNCS.PHASECHK.TRANS64 P0, [R9+URZ], R4 ;  /* 0x00000004090085a7 */ /* 0x000e64000800007f */
[----:B-1----:R-:W-:Y:S05]  /*9ac0*/  @!P0 BRA `(.L_x_194) ;  /* 0xfffffffc00f08947 */ /* 0x002fea000383ffff */
[----:B------:R-:W-:Y:S05]  /*9ad0*/  BRA `(.L_x_208) ;  /* 0xfffffff800cc7947 */ /* 0x000fea000383ffff */
.L_x_195:
[----:B0-----:R0:W1:Y:S02]  /*9ae0*/  SYNCS.PHASECHK.TRANS64.TRYWAIT P0, [R10+URZ], R5 ;  /* 0x000000050a0075a7 */ /* 0x001064000800017f */
[----:B-1----:R-:W-:Y:S05]  /*9af0*/  @!P0 NANOSLEEP.SYNCS 0x989680 ;  /* 0x009896800000895d */ /* 0x002fea0003900000 */
[----:B------:R-:W1:Y:S02]  /*9b00*/  @!P0 SYNCS.PHASECHK.TRANS64 P0, [R10+URZ], R5 ;  /* 0x000000050a0085a7 */ /* 0x000e64000800007f */
[----:B-1----:R-:W-:Y:S05]  /*9b10*/  @!P0 BRA `(.L_x_195) ;  /* 0xfffffffc00f08947 */ /* 0x002fea000383ffff */
[----:B------:R-:W-:Y:S05]  /*9b20*/  BRA `(.L_x_209) ;  /* 0xfffffff800dc7947 */ /* 0x000fea000383ffff */
.L_x_196:
[----:B-1----:R1:W2:Y:S02]  /*9b30*/  SYNCS.PHASECHK.TRANS64.TRYWAIT P0, [R11+URZ], R6 ;  /* 0x000000060b0075a7 */ /* 0x0022a4000800017f */
[----:B--2---:R-:W-:Y:S05]  /*9b40*/  @!P0 NANOSLEEP.SYNCS 0x989680 ;  /* 0x009896800000895d */ /* 0x004fea0003900000 */
[----:B------:R-:W2:Y:S02]  /*9b50*/  @!P0 SYNCS.PHASECHK.TRANS64 P0, [R11+URZ], R6 ;  /* 0x000000060b0085a7 */ /* 0x000ea4000800007f */
[----:B--2---:R-:W-:Y:S05]  /*9b60*/  @!P0 BRA `(.L_x_196) ;  /* 0xfffffffc00f08947 */ /* 0x004fea000383ffff */
[----:B------:R-:W-:Y:S05]  /*9b70*/  BRA `(.L_x_210) ;  /* 0xfffffff800e47947 */ /* 0x000fea000383ffff */
.L_x_211:
[----:B------:R-:W-:-:S00]  /*9b80*/  BRA `(.L_x_211) ;  /* 0xfffffffc00fc7947 */ /* 0x000fc0000383ffff */
[----:B------:R-:W-:-:S00]  /*9b90*/  NOP ;  /* 0x0000000000007918 */ /* 0x000fc00000000000 */
        /* <DEDUP_REMOVED lines=14> */
.L_x_212:


//--------------------- .nv.shared._ZN7cutlass13device_kernelINS_4gemm6kernel13GemmUniversalIN4cute5tupleIJiiiiEEENS1_10collective13CollectiveMmaINS1_37MainloopSm90TmaGmmaWarpSpecializedFP8ILi7ENS5_IJNS4_1CILi2EEENSA_ILi1EEESC_EEENS1_35KernelTmaWarpSpecializedCooperativeEEENS5_IJNSA_ILi128EEESG_SG_EEENS_12float_e4m3_tENS5_IJlSC_lEEESI_SJ_NS4_8TiledMMAINS4_8MMA_AtomIJNS4_4SM904GMMA31MMA_64x128x32_F32E4M3E4M3_SS_TNILNSN_7ScaleInE1ELSP_1EEEEEENS4_6LayoutISD_NS5_IJSC_NSA_ILi0EEEST_EEEEENS5_IJNS4_10UnderscoreESW_SW_EEEEENS4_13SM90_TMA_LOADENS4_14ComposedLayoutINS4_7SwizzleILi3ELi4ELi3EEENS4_18smem_ptr_flag_bitsILi8EEENSS_INS5_IJNSA_ILi8EEESG_EEENS5_IJSG_SC_EEEEEEEvNS4_8identityENS4_23SM90_TMA_LOAD_MULTICASTES19_vS1A_EENS_8epilogue10collective6detail29Sm90TmaWarpSpecializedAdapterINS1E_15DefaultEpilogueISI_SJ_SJ_NS1D_6thread17LinearCombinationISI_Li1EffLNS1I_9ScaleType4KindE0ELNS_15FloatRoundStyleE2ESI_EENS1_15EpilogueDefaultEEEEEvvEEEEvNT_6ParamsE --------------------------
	.section	.nv.shared._ZN7cutlass13device_kernelINS_4gemm6kernel13GemmUniversalIN4cute5tupleIJiiiiEEENS1_10collective13CollectiveMmaINS1_37MainloopSm90TmaGmmaWarpSpecializedFP8ILi7ENS5_IJNS4_1CILi2EEENSA_ILi1EEESC_EEENS1_35KernelTmaWarpSpecializedCooperativeEEENS5_IJNSA_ILi128EEESG_SG_EEENS_12float_e4m3_tENS5_IJlSC_lEEESI_SJ_NS4_8TiledMMAINS4_8MMA_AtomIJNS4_4SM904GMMA31MMA_64x128x32_F32E4M3E4M3_SS_TNILNSN_7ScaleInE1ELSP_1EEEEEENS4_6LayoutISD_NS5_IJSC_NSA_ILi0EEEST_EEEEENS5_IJNS4_10UnderscoreESW_SW_EEEEENS4_13SM90_TMA_LOADENS4_14ComposedLayoutINS4_7SwizzleILi3ELi4ELi3EEENS4_18smem_ptr_flag_bitsILi8EEENSS_INS5_IJNSA_ILi8EEESG_EEENS5_IJSG_SC_EEEEEEEvNS4_8identityENS4_23SM90_TMA_LOAD_MULTICASTES19_vS1A_EENS_8epilogue10collective6detail29Sm90TmaWarpSpecializedAdapterINS1E_15DefaultEpilogueISI_SJ_SJ_NS1D_6thread17LinearCombinationISI_Li1EffLNS1I_9ScaleType4KindE0ELNS_15FloatRoundStyleE2ESI_EENS1_15EpilogueDefaultEEEEEvvEEEEvNT_6ParamsE,"aw",@nobits
	.sectionflags	@""
	.align	16
	.zero		1024


//--------------------- .nv.shared.reserved.0     --------------------------
	.section	.nv.shared.reserved.0,"aw",@nobits
	.weak		__nv_reservedSMEM_offset_0_alias
	.size		__nv_reservedSMEM_offset_0_alias, 0, 0
	.other		__nv_reservedSMEM_offset_0_alias,@"STO_CUDA_RESERVED_SHARED STV_DEFAULT"
__nv_reservedSMEM_offset_0_alias:
	.zero		0


//--------------------- .nv.global                --------------------------
	.section	.nv.global,"aw",@nobits
.nv.global:
	.type		_ZN39_INTERNAL_3328d327_4_k_cu_f6bbc144_61684cute1_E,@object
	.size		_ZN39_INTERNAL_3328d327_4_k_cu_f6bbc144_61684cute1_E,(_ZN39_INTERNAL_3328d327_4_k_cu_f6bbc144_61684cuda3std3__45__cpo6cbeginE - _ZN39_INTERNAL_3328d327_4_k_cu_f6bbc144_61684cute1_E)
_ZN39_INTERNAL_3328d327_4_k_cu_f6bbc144_61684cute1_E:
	.zero		1
	.type		_ZN39_INTERNAL_3328d327_4_k_cu_f6bbc144_61684cuda3std3__45__cpo6cbeginE,@object
	.size		_ZN39_INTERNAL_3328d327_4_k_cu_f6bbc144_61684cuda3std3__45__cpo6cbeginE,(_ZN39_INTERNAL_3328d327_4_k_cu_f6bbc144_61684cuda3std3__48in_placeE - _ZN39_INTERNAL_3328d327_4_k_cu_f6bbc144_61684cuda3std3__45__cpo6cbeginE)
_ZN39_INTERNAL_3328d327_4_k_cu_f6bbc144_61684cuda3std3__45__cpo6cbeginE:
	.zero		1
	.type		_ZN39_INTERNAL_3328d327_4_k_cu_f6bbc144_61684cuda3std3__48in_placeE,@object
	.size		_ZN39_INTERNAL_3328d327_4_k_cu_f6bbc144_61684cuda3std3__48in_placeE,(_ZN39_INTERNAL_3328d327_4_k_cu_f6bbc144_61684cuda3std6ranges3__45__cpo9iter_moveE - _ZN39_INTERNAL_3328d327_4_k_cu_f6bbc144_61684cuda3std3__48in_placeE)
_ZN39_INTERNAL_3328d327_4_k_cu_f6bbc144_61684cuda3std3__48in_placeE:
	.zero		1
	.type		_ZN39_INTERNAL_3328d327_4_k_cu_f6bbc144_61684cuda3std6ranges3__45__cpo9iter_moveE,@object
	.size		_ZN39_INTERNAL_3328d327_4_k_cu_f6bbc144_61684cuda3std6ranges3__45__cpo9iter_moveE,(_ZN39_INTERNAL_3328d327_4_k_cu_f6bbc144_61684cuda3std3__45__cpo5beginE - _ZN39_INTERNAL_3328d327_4_k_cu_f6bbc144_61684cuda3std6ranges3__45__cpo9iter_moveE)
_ZN39_INTERNAL_3328d327_4_k_cu_f6bbc144_61684cuda3std6ranges3__45__cpo9iter_moveE:
	.zero		1
	.type		_ZN39_INTERNAL_3328d327_4_k_cu_f6bbc144_61684cuda3std3__45__cpo5beginE,@object
	.size		_ZN39_INTERNAL_3328d327_4_k_cu_f6bbc144_61684cuda3std3__45__cpo5beginE,(_ZN39_INTERNAL_3328d327_4_k_cu_f6bbc144_61684cuda3std3__441_GLOBAL__N__3328d327_4_k_cu_f6bbc144_61686ignoreE - _ZN39_INTERNAL_3328d327_4_k_cu_f6bbc144_61684cuda3std3__45__cpo5beginE)
_ZN39_INTERNAL_3328d327_4_k_cu_f6bbc144_61684cuda3std3__45__cpo5beginE:
	.zero		1
	.type		_ZN39_INTERNAL_3328d327_4_k_cu_f6bbc144_61684cuda3std3__441_GLOBAL__N__3328d327_4_k_cu_f6bbc144_61686ignoreE,@object
	.size		_ZN39_INTERNAL_3328d327_4_k_cu_f6bbc144_61684cuda3std3__441_GLOBAL__N__3328d327_4_k_cu_f6bbc144_61686ignoreE,(_ZN39_INTERNAL_3328d327_4_k_cu_f6bbc144_61684cute7productE - _ZN39_INTERNAL_3328d327_4_k_cu_f6bbc144_61684cuda3std3__441_GLOBAL__N__3328d327_4_k_cu_f6bbc144_61686ignoreE)
_ZN39_INTERNAL_3328d327_4_k_cu_f6bbc144_61684cuda3std3__441_GLOBAL__N__3328d327_4_k_cu_f6bbc144_61686ignoreE:
	.zero		1
	.type		_ZN39_INTERNAL_3328d327_4_k_cu_f6bbc144_61684cute7productE,@object
	.size		_ZN39_INTERNAL_3328d327_4_k_cu_f6bbc144_61684cute7productE,(_ZN39_INTERNAL_3328d327_4_k_cu_f6bbc144_61684cuda3std3__45__cpo3endE - _ZN39_INTERNAL_3328d327_4_k_cu_f6bbc144_61684cute7productE)
_ZN39_INTERNAL_3328d327_4_k_cu_f6bbc144_61684cute7productE:
	.zero		1
	.type		_ZN39_INTERNAL_3328d327_4_k_cu_f6bbc144_61684cuda3std3__45__cpo3endE,@object
	.size		_ZN39_INTERNAL_3328d327_4_k_cu_f6bbc144_61684cuda3std3__45__cpo3endE,(_ZN39_INTERNAL_3328d327_4_k_cu_f6bbc144_61684cuda3std3__419piecewise_constructE - _ZN39_INTERNAL_3328d327_4_k_cu_f6bbc144_61684cuda3std3__45__cpo3endE)
_ZN39_INTERNAL_3328d327_4_k_cu_f6bbc144_61684cuda3std3__45__cpo3endE:
	.zero		1
	.type		_ZN39_INTERNAL_3328d327_4_k_cu_f6bbc144_61684cuda3std3__419piecewise_constructE,@object
	.size		_ZN39_INTERNAL_3328d327_4_k_cu_f6bbc144_61684cuda3std3__419piecewise_constructE,(_ZN39_INTERNAL_3328d327_4_k_cu_f6bbc144_61684cuda3std3__45__cpo4cendE - _ZN39_INTERNAL_3328d327_4_k_cu_f6bbc144_61684cuda3std3__419piecewise_constructE)
_ZN39_INTERNAL_3328d327_4_k_cu_f6bbc144_61684cuda3std3__419piecewise_constructE:
	.zero		1
	.type		_ZN39_INTERNAL_3328d327_4_k_cu_f6bbc144_61684cuda3std3__45__cpo4cendE,@object
	.size		_ZN39_INTERNAL_3328d327_4_k_cu_f6bbc144_61684cuda3std3__45__cpo4cendE,(_ZN39_INTERNAL_3328d327_4_k_cu_f6bbc144_61684cuda3std6ranges3__45__cpo4swapE - _ZN39_INTERNAL_3328d327_4_k_cu_f6bbc144_61684cuda3std3__45__cpo4cendE)
_ZN39_INTERNAL_3328d327_4_k_cu_f6bbc144_61684cuda3std3__45__cpo4cendE:
	.zero		1
	.type		_ZN39_INTERNAL_3328d327_4_k_cu_f6bbc144_61684cuda3std6ranges3__45__cpo4swapE,@object
	.size		_ZN39_INTERNAL_3328d327_4_k_cu_f6bbc144_61684cuda3std6ranges3__45__cpo4swapE,(.L_7 - _ZN39_INTERNAL_3328d327_4_k_cu_f6bbc144_61684cuda3std6ranges3__45__cpo4swapE)
_ZN39_INTERNAL_3328d327_4_k_cu_f6bbc144_61684cuda3std6ranges3__45__cpo4swapE:
	.zero		1
.L_7:


//--------------------- .nv.constant0._ZN7cutlass13device_kernelINS_4gemm6kernel13GemmUniversalIN4cute5tupleIJiiiiEEENS1_10collective13CollectiveMmaINS1_37MainloopSm90TmaGmmaWarpSpecializedFP8ILi7ENS5_IJNS4_1CILi2EEENSA_ILi1EEESC_EEENS1_35KernelTmaWarpSpecializedCooperativeEEENS5_IJNSA_ILi128EEESG_SG_EEENS_12float_e4m3_tENS5_IJlSC_lEEESI_SJ_NS4_8TiledMMAINS4_8MMA_AtomIJNS4_4SM904GMMA31MMA_64x128x32_F32E4M3E4M3_SS_TNILNSN_7ScaleInE1ELSP_1EEEEEENS4_6LayoutISD_NS5_IJSC_NSA_ILi0EEEST_EEEEENS5_IJNS4_10UnderscoreESW_SW_EEEEENS4_13SM90_TMA_LOADENS4_14ComposedLayoutINS4_7SwizzleILi3ELi4ELi3EEENS4_18smem_ptr_flag_bitsILi8EEENSS_INS5_IJNSA_ILi8EEESG_EEENS5_IJSG_SC_EEEEEEEvNS4_8identityENS4_23SM90_TMA_LOAD_MULTICASTES19_vS1A_EENS_8epilogue10collective6detail29Sm90TmaWarpSpecializedAdapterINS1E_15DefaultEpilogueISI_SJ_SJ_NS1D_6thread17LinearCombinationISI_Li1EffLNS1I_9ScaleType4KindE0ELNS_15FloatRoundStyleE2ESI_EENS1_15EpilogueDefaultEEEEEvvEEEEvNT_6ParamsE --------------------------
	.section	.nv.constant0._ZN7cutlass13device_kernelINS_4gemm6kernel13GemmUniversalIN4cute5tupleIJiiiiEEENS1_10collective13CollectiveMmaINS1_37MainloopSm90TmaGmmaWarpSpecializedFP8ILi7ENS5_IJNS4_1CILi2EEENSA_ILi1EEESC_EEENS1_35KernelTmaWarpSpecializedCooperativeEEENS5_IJNSA_ILi128EEESG_SG_EEENS_12float_e4m3_tENS5_IJlSC_lEEESI_SJ_NS4_8TiledMMAINS4_8MMA_AtomIJNS4_4SM904GMMA31MMA_64x128x32_F32E4M3E4M3_SS_TNILNSN_7ScaleInE1ELSP_1EEEEEENS4_6LayoutISD_NS5_IJSC_NSA_ILi0EEEST_EEEEENS5_IJNS4_10UnderscoreESW_SW_EEEEENS4_13SM90_TMA_LOADENS4_14ComposedLayoutINS4_7SwizzleILi3ELi4ELi3EEENS4_18smem_ptr_flag_bitsILi8EEENSS_INS5_IJNSA_ILi8EEESG_EEENS5_IJSG_SC_EEEEEEEvNS4_8identityENS4_23SM90_TMA_LOAD_MULTICASTES19_vS1A_EENS_8epilogue10collective6detail29Sm90TmaWarpSpecializedAdapterINS1E_15DefaultEpilogueISI_SJ_SJ_NS1D_6thread17LinearCombinationISI_Li1EffLNS1I_9ScaleType4KindE0ELNS_15FloatRoundStyleE2ESI_EENS1_15EpilogueDefaultEEEEEvvEEEEvNT_6ParamsE,"a",@progbits
	.sectionflags	@""
	.align	4
.nv.constant0._ZN7cutlass13device_kernelINS_4gemm6kernel13GemmUniversalIN4cute5tupleIJiiiiEEENS1_10collective13CollectiveMmaINS1_37MainloopSm90TmaGmmaWarpSpecializedFP8ILi7ENS5_IJNS4_1CILi2EEENSA_ILi1EEESC_EEENS1_35KernelTmaWarpSpecializedCooperativeEEENS5_IJNSA_ILi128EEESG_SG_EEENS_12float_e4m3_tENS5_IJlSC_lEEESI_SJ_NS4_8TiledMMAINS4_8MMA_AtomIJNS4_4SM904GMMA31MMA_64x128x32_F32E4M3E4M3_SS_TNILNSN_7ScaleInE1ELSP_1EEEEEENS4_6LayoutISD_NS5_IJSC_NSA_ILi0EEEST_EEEEENS5_IJNS4_10UnderscoreESW_SW_EEEEENS4_13SM90_TMA_LOADENS4_14ComposedLayoutINS4_7SwizzleILi3ELi4ELi3EEENS4_18smem_ptr_flag_bitsILi8EEENSS_INS5_IJNSA_ILi8EEESG_EEENS5_IJSG_SC_EEEEEEEvNS4_8identityENS4_23SM90_TMA_LOAD_MULTICASTES19_vS1A_EENS_8epilogue10collective6detail29Sm90TmaWarpSpecializedAdapterINS1E_15DefaultEpilogueISI_SJ_SJ_NS1D_6thread17LinearCombinationISI_Li1EffLNS1I_9ScaleType4KindE0ELNS_15FloatRoundStyleE2ESI_EENS1_15EpilogueDefaultEEEEEvvEEEEvNT_6ParamsE:
	.zero		1664


//--------------------- SYMBOLS --------------------------

	.type		.nv.reservedSmem.offset0,@object
	.size		.nv.reservedSmem.offset0,0x4
